	.target	sm_100a

	.elftype	@"ET_EXEC"


//--------------------- .note.nv.tkinfo           --------------------------
	.section	.note.nv.tkinfo,"",@"SHT_NOTE"
	.sectionflags	@"SHF_NOTE_NV_TKINFO"
	.tkinfo
        /*0018*/ 	.word	0x00000081
        /*0030*/ 	.string	""
        /*0030*/ 	.string	"ptxas-blackwell"
        /*0030*/ 	.string	"Cuda compilation tools, release 12.9, V12.9.86"
        /*0030*/ 	.string	"Build cuda_12.9.r12.9/compiler.36037853_0"
        /*0030*/ 	.string	"-v  -suppress-debug-info  -lineinfo  -arch sm_100a "



//--------------------- .note.nv.cuver            --------------------------
	.section	.note.nv.cuver,"",@"SHT_NOTE"
	.sectionflags	@"SHF_NOTE_NV_CUVER"
        /*0018*/ 	.short	0x0001
        /*001a*/ 	.short	0x0064
        /*001c*/ 	.short	0x0001
        /*001e*/ 	.short	0x0000
        /*0020*/ 	.short	0x0001
        /*0022*/ 	.short	0x0000


//--------------------- .nv.info                  --------------------------
	.section	.nv.info,"",@"SHT_CUDA_INFO"
	.align	4


	//----- nvinfo : EIATTR_REGCOUNT
	.align		4
        /*0000*/ 	.byte	0x04, 0x2f
        /*0002*/ 	.short	(.L_4 - .L_3)
	.align		4
.L_3:
        /*0004*/ 	.word	index@(gluon_mma)
        /*0008*/ 	.word	0x0000006f


	//----- nvinfo : EIATTR_FRAME_SIZE
	.align		4
.L_4:
        /*000c*/ 	.byte	0x04, 0x11
        /*000e*/ 	.short	(.L_6 - .L_5)
	.align		4
.L_5:
        /*0010*/ 	.word	index@($__internal_2_$__cuda_sm10x_tcgen05_guardrail_trap_unallocated_columns_being_dealloced)
        /*0014*/ 	.word	0x00000000


	//----- nvinfo : EIATTR_FRAME_SIZE
	.align		4
.L_6:
        /*0018*/ 	.byte	0x04, 0x11
        /*001a*/ 	.short	(.L_8 - .L_7)
	.align		4
.L_7:
        /*001c*/ 	.word	index@($__internal_1_$__cuda_sm10x_tcgen05_guardrail_trap_phase_invalid_during_alloc)
        /*0020*/ 	.word	0x00000000


	//----- nvinfo : EIATTR_FRAME_SIZE
	.align		4
.L_8:
        /*0024*/ 	.byte	0x04, 0x11
        /*0026*/ 	.short	(.L_10 - .L_9)
	.align		4
.L_9:
        /*0028*/ 	.word	index@($__internal_0_$__cuda_sm10x_tcgen05_guardrail_trap_col_being_dealloced_not_returned_by_alloc)
        /*002c*/ 	.word	0x00000000


	//----- nvinfo : EIATTR_FRAME_SIZE
	.align		4
.L_10:
        /*0030*/ 	.byte	0x04, 0x11
        /*0032*/ 	.short	(.L_12 - .L_11)
	.align		4
.L_11:
        /*0034*/ 	.word	index@(gluon_mma)
        /*0038*/ 	.word	0x00000000


	//----- nvinfo : EIATTR_MIN_STACK_SIZE
	.align		4
.L_12:
        /*003c*/ 	.byte	0x04, 0x12
        /*003e*/ 	.short	(.L_14 - .L_13)
	.align		4
.L_13:
        /*0040*/ 	.word	index@(gluon_mma)
        /*0044*/ 	.word	0x00000000
.L_14:


//--------------------- .nv.info.gluon_mma        --------------------------
	.section	.nv.info.gluon_mma,"",@"SHT_CUDA_INFO"
	.sectionflags	@""
	.align	4


	//----- nvinfo : EIATTR_CUDA_API_VERSION
	.align		4
        /*0000*/ 	.byte	0x04, 0x37
        /*0002*/ 	.short	(.L_16 - .L_15)
.L_15:
        /*0004*/ 	.word	0x00000081


	//----- nvinfo : EIATTR_KPARAM_INFO
	.align		4
.L_16:
        /*0008*/ 	.byte	0x04, 0x17
        /*000a*/ 	.short	(.L_18 - .L_17)
.L_17:
        /*000c*/ 	.word	0x00000000
        /*0010*/ 	.short	0x0004
        /*0012*/ 	.short	0x0020
        /*0014*/ 	.byte	0x00, 0xf4, 0x21, 0x00


	//----- nvinfo : EIATTR_KPARAM_INFO
	.align		4
.L_18:
        /*0018*/ 	.byte	0x04, 0x17
        /*001a*/ 	.short	(.L_20 - .L_19)
.L_19:
        /*001c*/ 	.word	0x00000000
        /*0020*/ 	.short	0x0003
        /*0022*/ 	.short	0x0018
        /*0024*/ 	.byte	0x00, 0xf4, 0x21, 0x00


	//----- nvinfo : EIATTR_KPARAM_INFO
	.align		4
.L_20:
        /*0028*/ 	.byte	0x04, 0x17
        /*002a*/ 	.short	(.L_22 - .L_21)
.L_21:
        /*002c*/ 	.word	0x00000000
        /*0030*/ 	.short	0x0002
        /*0032*/ 	.short	0x0010
        /*0034*/ 	.byte	0x00, 0xf4, 0x21, 0x00


	//----- nvinfo : EIATTR_KPARAM_INFO
	.align		4
.L_22:
        /*0038*/ 	.byte	0x04, 0x17
        /*003a*/ 	.short	(.L_24 - .L_23)
.L_23:
        /*003c*/ 	.word	0x00000000
        /*0040*/ 	.short	0x0001
        /*0042*/ 	.short	0x0008
        /*0044*/ 	.byte	0x00, 0xf4, 0x21, 0x00


	//----- nvinfo : EIATTR_KPARAM_INFO
	.align		4
.L_24:
        /*0048*/ 	.byte	0x04, 0x17
        /*004a*/ 	.short	(.L_26 - .L_25)
.L_25:
        /*004c*/ 	.word	0x00000000
        /*0050*/ 	.short	0x0000
        /*0052*/ 	.short	0x0000
        /*0054*/ 	.byte	0x00, 0xf4, 0x21, 0x00


	//----- nvinfo : EIATTR_AT_ENTRY_FRAGMENTS
	.align		4
.L_26:
        /*0058*/ 	.byte	0x04, 0x4f
        /*005a*/ 	.short	(.L_28 - .L_27)


	//   ....[0]....
.L_27:
        /*005c*/ 	.word	0x00000004


	//----- nvinfo : EIATTR_RESERVED_SMEM_USED
	.align		4
.L_28:
        /*0060*/ 	.byte	0x01, 0x41
	.zero		2


	//----- nvinfo : EIATTR_SPARSE_MMA_MASK
	.align		4
        /*0064*/ 	.byte	0x03, 0x50
        /*0066*/ 	.short	0x0000


	//----- nvinfo : EIATTR_TCGEN05_1CTA_USED
	.align		4
        /*0068*/ 	.byte	0x01, 0x51
	.zero		2


	//----- nvinfo : EIATTR_MAXREG_COUNT
	.align		4
        /*006c*/ 	.byte	0x03, 0x1b
        /*006e*/ 	.short	0x00ff


	//----- nvinfo : EIATTR_NUM_BARRIERS
	.align		4
        /*0070*/ 	.byte	0x02, 0x4c
        /*0072*/ 	.byte	0x01
	.zero		1


	//----- nvinfo : EIATTR_INT_WARP_WIDE_INSTR_OFFSETS
	.align		4
        /*0074*/ 	.byte	0x04, 0x31
        /*0076*/ 	.short	(.L_30 - .L_29)


	//   ....[0]....
.L_29:
        /*0078*/ 	.word	0x00001410


	//   ....[1]....
        /*007c*/ 	.word	0x00001420


	//   ....[2]....
        /*0080*/ 	.word	0x00001cd0


	//   ....[3]....
        /*0084*/ 	.word	0x00001ce0


	//   ....[4]....
        /*0088*/ 	.word	0x00002cf0


	//   ....[5]....
        /*008c*/ 	.word	0x00002d40


	//----- nvinfo : EIATTR_COOP_GROUP_MASK_REGIDS
	.align		4
.L_30:
        /*0090*/ 	.byte	0x04, 0x29
        /*0092*/ 	.short	(.L_32 - .L_31)


	//   ....[0]....
.L_31:
        /*0094*/ 	.word	0xffffffff


	//   ....[1]....
        /*0098*/ 	.word	0xffffffff


	//   ....[2]....
        /*009c*/ 	.word	0xffffffff


	//   ....[3]....
        /*00a0*/ 	.word	0xffffffff


	//----- nvinfo : EIATTR_COOP_GROUP_INSTR_OFFSETS
	.align		4
.L_32:
        /*00a4*/ 	.byte	0x04, 0x28
        /*00a6*/ 	.short	(.L_34 - .L_33)


	//   ....[0]....
.L_33:
        /*00a8*/ 	.word	0x00000050


	//   ....[1]....
        /*00ac*/ 	.word	0x00000310


	//   ....[2]....
        /*00b0*/ 	.word	0x00002b80


	//   ....[3]....
        /*00b4*/ 	.word	0x00002df0


	//----- nvinfo : EIATTR_VRC_CTA_INIT_COUNT
	.align		4
.L_34:
        /*00b8*/ 	.byte	0x02, 0x4a
        /*00ba*/ 	.byte	0x80
	.zero		1


	//----- nvinfo : EIATTR_MBARRIER_INSTR_OFFSETS
	.align		4
        /*00bc*/ 	.byte	0x04, 0x39
        /*00be*/ 	.short	(.L_36 - .L_35)


	//   ....[0]....
.L_35:
        /*00c0*/ 	.word	0x00001a70
        /*00c4*/ 	.word	0x000000ff
        /*00c8*/ 	.word	0x00006000
        /*00cc*/ 	.short	0x0100
        /*00ce*/ 	.byte	0x0a
	.zero		1


	//   ....[1]....
        /*00d0*/ 	.word	0x00001d50
        /*00d4*/ 	.word	0x000000ff
        /*00d8*/ 	.word	0x00006000
        /*00dc*/ 	.short	0x010a
        /*00de*/ 	.byte	0x0a
	.zero		1


	//   ....[2]....
        /*00e0*/ 	.word	0x00001ea0
        /*00e4*/ 	.word	0x000000ff
        /*00e8*/ 	.word	0x00006000
        /*00ec*/ 	.short	0x0108
        /*00ee*/ 	.byte	0x0a
	.zero		1


	//   ....[3]....
        /*00f0*/ 	.word	0x00002e10
        /*00f4*/ 	.word	0x000000ff
        /*00f8*/ 	.word	0x00006000
        /*00fc*/ 	.short	0x010a
        /*00fe*/ 	.byte	0x0a
	.zero		1


	//----- nvinfo : EIATTR_NUM_MBARRIERS
	.align		4
.L_36:
        /*0100*/ 	.byte	0x03, 0x38
        /*0102*/ 	.short	0x0001


	//----- nvinfo : EIATTR_EXIT_INSTR_OFFSETS
	.align		4
        /*0104*/ 	.byte	0x04, 0x1c
        /*0106*/ 	.short	(.L_38 - .L_37)


	//   ....[0]....
.L_37:
        /*0108*/ 	.word	0x00002e00


	//----- nvinfo : EIATTR_REQNTID
	.align		4
.L_38:
        /*010c*/ 	.byte	0x04, 0x10
        /*010e*/ 	.short	(.L_40 - .L_39)
.L_39:
        /*0110*/ 	.word	0x00000080
        /*0114*/ 	.word	0x00000001
        /*0118*/ 	.word	0x00000001


	//----- nvinfo : EIATTR_CRS_STACK_SIZE
	.align		4
.L_40:
        /*011c*/ 	.byte	0x04, 0x1e
        /*011e*/ 	.short	(.L_42 - .L_41)
.L_41:
        /*0120*/ 	.word	0x00000000


	//----- nvinfo : EIATTR_CBANK_PARAM_SIZE
	.align		4
.L_42:
        /*0124*/ 	.byte	0x03, 0x19
        /*0126*/ 	.short	0x0028


	//----- nvinfo : EIATTR_PARAM_CBANK
	.align		4
        /*0128*/ 	.byte	0x04, 0x0a
        /*012a*/ 	.short	(.L_44 - .L_43)
	.align		4
.L_43:
        /*012c*/ 	.word	index@(.nv.constant0.gluon_mma)
        /*0130*/ 	.short	0x0380
        /*0132*/ 	.short	0x0028


	//----- nvinfo : EIATTR_SW_WAR
	.align		4
.L_44:
        /*0134*/ 	.byte	0x04, 0x36
        /*0136*/ 	.short	(.L_46 - .L_45)
.L_45:
        /*0138*/ 	.word	0x00000008
.L_46:


//--------------------- .nv.compat                --------------------------
	.section	.nv.compat,"",@"SHT_CUDA_COMPAT_INFO"
	.align	4
        /*0000*/ 	.byte	0x02, 0x02, 0x02, 0x00, 0x02, 0x05, 0x05, 0x00, 0x02, 0x03, 0x00, 0x00, 0x02, 0x06, 0x01, 0x00


//--------------------- .nv.callgraph             --------------------------
	.section	.nv.callgraph,"",@"SHT_CUDA_CALLGRAPH"
	.align	4
	.sectionentsize	8
	.align		4
        /*0000*/ 	.word	0x00000000
	.align		4
        /*0004*/ 	.word	0xffffffff
	.align		4
        /*0008*/ 	.word	0x00000000
	.align		4
        /*000c*/ 	.word	0xfffffffe
	.align		4
        /*0010*/ 	.word	0x00000000
	.align		4
        /*0014*/ 	.word	0xfffffffd
	.align		4
        /*0018*/ 	.word	0x00000000
	.align		4
        /*001c*/ 	.word	0xfffffffc


//--------------------- .text.gluon_mma           --------------------------
	.section	.text.gluon_mma,"ax",@progbits
	.align	128
        .global         gluon_mma
        .type           gluon_mma,@function
        .size           gluon_mma,(.L_x_15 - gluon_mma)
        .other          gluon_mma,@"STO_CUDA_ENTRY STV_DEFAULT"
gluon_mma:
.text.gluon_mma:
[----:B------:R-:W0:Y:S01]  /*0000*/  LDC R1, c[0x0][0x37c] ;  /* 0x0000df00ff017b82 */ /* 0x000e220000000800 */
[----:B------:R-:W1:Y:S02]  /*0010*/  S2R R2, SR_TID.X ;  /* 0x0000000000027919 */ /* 0x000e640000002100 */
[----:B-1----:R-:W-:-:S13]  /*0020*/  ISETP.GE.U32.AND P1, PT, R2, 0x20, PT ;  /* 0x000000200200780c */ /* 0x002fda0003f26070 */
[----:B------:R-:W-:Y:S05]  /*0030*/  @P1 BRA `(.L_x_0) ;  /* 0x0000000000b81947 */ /* 0x000fea0003800000 */
[----:B------:R-:W1:Y:S01]  /*0040*/  S2UR UR6, SR_CgaCtaId ;  /* 0x00000000000679c3 */ /* 0x000e620000008800 */
[----:B------:R-:W-:Y:S01]  /*0050*/  NOP ;  /* 0x0000000000007918 */ /* 0x000fe20000000000 */
[----:B------:R-:W-:Y:S02]  /*0060*/  UMOV UR4, 0x40 ;  /* 0x0000004000047882 */ /* 0x000fe40000000000 */
[----:B-1----:R-:W-:-:S09]  /*0070*/  ULEA UR4, UR6, UR4, 0x18 ;  /* 0x0000000406047291 */ /* 0x002fd2000f8ec0ff */
[----:B------:R-:W1:Y:S01]  /*0080*/  LDS.U8 R0, [UR4] ;  /* 0x00000004ff007984 */ /* 0x000e620008000000 */
[----:B------:R-:W-:Y:S02]  /*0090*/  UMOV UR4, 0x400 ;  /* 0x0000040000047882 */ /* 0x000fe40000000000 */
[----:B------:R-:W-:Y:S01]  /*00a0*/  ULEA UR4, UR6, UR4, 0x18 ;  /* 0x0000000406047291 */ /* 0x000fe2000f8ec0ff */
[----:B-1----:R-:W-:-:S13]  /*00b0*/  ISETP.NE.AND P0, PT, R0, RZ, PT ;  /* 0x000000ff0000720c */ /* 0x002fda0003f05270 */
[----:B------:R-:W-:Y:S05]  /*00c0*/  @P0 BRA `(.L_x_1) ;  /* 0x00000000007c0947 */ /* 0x000fea0003800000 */
[----:B------:R-:W-:-:S13]  /*00d0*/  ELECT P0, URZ, PT ;  /* 0x0000000000ff782f */ /* 0x000fda0003800000 */
[----:B------:R-:W-:Y:S05]  /*00e0*/  @!P0 BRA `(.L_x_2) ;  /* 0x0000000000848947 */ /* 0x000fea0003800000 */
[----:B------:R-:W-:Y:S01]  /*00f0*/  UMOV UR5, 0x4 ;  /* 0x0000000400057882 */ /* 0x000fe20000000000 */
[----:B------:R-:W-:Y:S02]  /*0100*/  IMAD.MOV.U32 R5, RZ, RZ, 0x1 ;  /* 0x00000001ff057424 */ /* 0x000fe400078e00ff */
[----:B------:R-:W-:Y:S02]  /*0110*/  IMAD.MOV.U32 R3, RZ, RZ, 0xf ;  /* 0x0000000fff037424 */ /* 0x000fe400078e00ff */
[----:B------:R-:W-:Y:S04]  /*0120*/  DEPBAR.LE SB1, 0x36 ;  /* 0x00009d800000791a */ /* 0x000fe80000000000 */
[----:B------:R-:W1:Y:S02]  /*0130*/  UTCATOMSWS.FIND_AND_SET.ALIGN UP0, UR5, UR5 ;  /* 0x00000005000575e3 */ /* 0x000e640008000800 */
[----:B-1----:R-:W-:-:S04]  /*0140*/  PLOP3.LUT P0, PT, PT, PT, UP0, 0x80, 0x8 ;  /* 0x000000000008781c */ /* 0x002fc80003f0f008 */
[----:B------:R-:W-:-:S04]  /*0150*/  SEL R0, RZ, 0xffffffff, !P0 ;  /* 0xffffffffff007807 */ /* 0x000fc80004000000 */
[----:B------:R-:W-:Y:S01]  /*0160*/  ISETP.NE.AND P0, PT, R0, RZ, PT ;  /* 0x000000ff0000720c */ /* 0x000fe20003f05270 */
[----:B------:R-:W-:-:S12]  /*0170*/  IMAD.U32 R0, RZ, RZ, UR5 ;  /* 0x00000005ff007e24 */ /* 0x000fd8000f8e00ff */
[----:B------:R-:W-:Y:S05]  /*0180*/  @P0 BRA `(.L_x_3) ;  /* 0x0000000000240947 */ /* 0x000fea0003800000 */
.L_x_4:
[----:B------:R-:W-:Y:S05]  /*0190*/  NANOSLEEP 0x64 ;  /* 0x000000640000795d */ /* 0x000fea0003800000 */
[----:B------:R-:W-:-:S05]  /*01a0*/  UMOV UR5, 0x4 ;  /* 0x0000000400057882 */ /* 0x000fca0000000000 */
[----:B------:R-:W-:Y:S04]  /*01b0*/  DEPBAR.LE SB1, 0x36 ;  /* 0x00009d800000791a */ /* 0x000fe80000000000 */
[----:B------:R-:W1:Y:S02]  /*01c0*/  UTCATOMSWS.FIND_AND_SET.ALIGN UP0, UR5, UR5 ;  /* 0x00000005000575e3 */ /* 0x000e640008000800 */
[----:B-1----:R-:W-:-:S04]  /*01d0*/  PLOP3.LUT P0, PT, PT, PT, UP0, 0x80, 0x8 ;  /* 0x000000000008781c */ /* 0x002fc80003f0f008 */
[----:B------:R-:W-:-:S04]  /*01e0*/  SEL R0, RZ, 0xffffffff, !P0 ;  /* 0xffffffffff007807 */ /* 0x000fc80004000000 */
[----:B------:R-:W-:Y:S01]  /*01f0*/  ISETP.NE.AND P0, PT, R0, RZ, PT ;  /* 0x000000ff0000720c */ /* 0x000fe20003f05270 */
[----:B------:R-:W-:-:S12]  /*0200*/  IMAD.U32 R0, RZ, RZ, UR5 ;  /* 0x00000005ff007e24 */ /* 0x000fd8000f8e00ff */
[----:B------:R-:W-:Y:S05]  /*0210*/  @!P0 BRA `(.L_x_4) ;  /* 0xfffffffc00dc8947 */ /* 0x000fea000383ffff */
.L_x_3:
[C---:B------:R-:W-:Y:S01]  /*0220*/  VIADD R4, R0.reuse, 0x10 ;  /* 0x0000001000047836 */ /* 0x040fe20000000000 */
[----:B------:R-:W-:Y:S01]  /*0230*/  UMOV UR5, 0x50 ;  /* 0x0000005000057882 */ /* 0x000fe20000000000 */
[----:B------:R-:W-:Y:S01]  /*0240*/  SHF.L.U32 R3, R3, R0, RZ ;  /* 0x0000000003037219 */ /* 0x000fe200000006ff */
[----:B------:R-:W-:Y:S01]  /*0250*/  ULEA UR5, UR6, UR5, 0x18 ;  /* 0x0000000506057291 */ /* 0x000fe2000f8ec0ff */
[----:B------:R-:W-:Y:S01]  /*0260*/  IMAD.SHL.U32 R0, R0, 0x20, RZ ;  /* 0x0000002000007824 */ /* 0x000fe200078e00ff */
[----:B------:R-:W-:-:S04]  /*0270*/  SHF.L.U32 R4, R5, R4, RZ ;  /* 0x0000000405047219 */ /* 0x000fc800000006ff */
[----:B------:R-:W-:-:S05]  /*0280*/  LOP3.LUT R3, R4, R3, RZ, 0xfc, !PT ;  /* 0x0000000304037212 */ /* 0x000fca00078efcff */
[----:B------:R1:W-:Y:S04]  /*0290*/  ATOMS.OR RZ, [UR5], R3 ;  /* 0x00000003ffff798c */ /* 0x0003e8000b000005 */
[----:B------:R1:W-:Y:S01]  /*02a0*/  STS [UR4], R0 ;  /* 0x00000000ff007988 */ /* 0x0003e20008000804 */
[----:B------:R-:W-:Y:S05]  /*02b0*/  BRA `(.L_x_2) ;  /* 0x0000000000107947 */ /* 0x000fea0003800000 */
.L_x_1:
[----:B------:R-:W-:Y:S01]  /*02c0*/  IMAD.MOV.U32 R0, RZ, RZ, -0x1 ;  /* 0xffffffffff007424 */ /* 0x000fe200078e00ff */
[----:B------:R-:W-:-:S04]  /*02d0*/  MOV R4, 0x300 ;  /* 0x0000030000047802 */ /* 0x000fc80000000f00 */
[----:B------:R1:W-:Y:S03]  /*02e0*/  STS [UR4], R0 ;  /* 0x00000000ff007988 */ /* 0x0003e60008000804 */
[----:B01----:R-:W-:Y:S05]  /*02f0*/  CALL.REL.NOINC `($__internal_1_$__cuda_sm10x_tcgen05_guardrail_trap_phase_invalid_during_alloc) ;  /* 0x0000002800dc7944 */ /* 0x003fea0003c00000 */
.L_x_2:
[----:B------:R-:W-:Y:S05]  /*0300*/  WARPSYNC.ALL ;  /* 0x0000000000007948 */ /* 0x000fea0003800000 */
[----:B------:R-:W-:Y:S01]  /*0310*/  NOP ;  /* 0x0000000000007918 */ /* 0x000fe20000000000 */
.L_x_0:
[----:B------:R-:W2:Y:S08]  /*0320*/  S2UR UR9, SR_CgaCtaId ;  /* 0x00000000000979c3 */ /* 0x000eb00000008800 */
[----:B------:R-:W-:Y:S01]  /*0330*/  BAR.SYNC.DEFER_BLOCKING 0x0 ;  /* 0x0000000000007b1d */ /* 0x000fe20000010000 */
[----:B------:R-:W-:Y:S02]  /*0340*/  SHF.R.U32.HI R11, RZ, 0x5, R2 ;  /* 0x00000005ff0b7819 */ /* 0x000fe40000011602 */
[----:B-1----:R-:W-:-:S02]  /*0350*/  LOP3.LUT R3, R2, 0x60, RZ, 0xc0, !PT ;  /* 0x0000006002037812 */ /* 0x002fc400078ec0ff */
[----:B------:R-:W-:Y:S01]  /*0360*/  SGXT.U32 R11, R11, 0x2 ;  /* 0x000000020b0b781a */ /* 0x000fe20000000000 */
[----:B------:R-:W-:Y:S02]  /*0370*/  UMOV UR4, 0x400 ;  /* 0x0000040000047882 */ /* 0x000fe40000000000 */
[----:B------:R-:W1:Y:S01]  /*0380*/  LDC.64 R48, c[0x0][0x380] ;  /* 0x0000e000ff307b82 */ /* 0x000e620000000a00 */
[----:B------:R-:W-:Y:S01]  /*0390*/  IMAD.SHL.U32 R4, R3, 0x2, RZ ;  /* 0x0000000203047824 */ /* 0x000fe200078e00ff */
[C---:B------:R-:W-:Y:S01]  /*03a0*/  LOP3.LUT R81, R11.reuse, 0x4, RZ, 0xfc, !PT ;  /* 0x000000040b517812 */ /* 0x040fe200078efcff */
[----:B------:R-:W3:Y:S01]  /*03b0*/  LDCU.64 UR20, c[0x0][0x358] ;  /* 0x00006b00ff1477ac */ /* 0x000ee20008000a00 */
[C---:B------:R-:W-:Y:S02]  /*03c0*/  LOP3.LUT R31, R11.reuse, 0x18, RZ, 0xfc, !PT ;  /* 0x000000180b1f7812 */ /* 0x040fe400078efcff */
[----:B------:R-:W-:Y:S02]  /*03d0*/  LOP3.LUT R0, R2, 0x1f, RZ, 0xc0, !PT ;  /* 0x0000001f02007812 */ /* 0x000fe400078ec0ff */
[----:B------:R-:W-:Y:S01]  /*03e0*/  LOP3.LUT R79, R11, 0x8, RZ, 0xfc, !PT ;  /* 0x000000080b4f7812 */ /* 0x000fe200078efcff */
[----:B------:R-:W-:Y:S01]  /*03f0*/  IMAD.SHL.U32 R16, R31, 0x40, RZ ;  /* 0x000000401f107824 */ /* 0x000fe200078e00ff */
[----:B------:R-:W-:-:S02]  /*0400*/  LOP3.LUT R75, R11, 0x10, RZ, 0xfc, !PT ;  /* 0x000000100b4b7812 */ /* 0x000fc400078efcff */
[----:B------:R-:W-:Y:S01]  /*0410*/  LOP3.LUT R61, R11, 0x14, RZ, 0xfc, !PT ;  /* 0x000000140b3d7812 */ /* 0x000fe200078efcff */
[----:B------:R-:W-:Y:S01]  /*0420*/  IMAD.SHL.U32 R8, R79, 0x40, RZ ;  /* 0x000000404f087824 */ /* 0x000fe200078e00ff */
[----:B------:R-:W-:Y:S01]  /*0430*/  LOP3.LUT R27, R11, 0x20, RZ, 0xfc, !PT ;  /* 0x000000200b1b7812 */ /* 0x000fe200078efcff */
[----:B------:R-:W-:Y:S01]  /*0440*/  IMAD.SHL.U32 R12, R75, 0x40, RZ ;  /* 0x000000404b0c7824 */ /* 0x000fe200078e00ff */
[----:B--2---:R-:W-:Y:S01]  /*0450*/  ULEA UR10, UR9, UR4, 0x18 ;  /* 0x00000004090a7291 */ /* 0x004fe2000f8ec0ff */
[----:B------:R-:W-:Y:S01]  /*0460*/  LOP3.LUT R29, R11, 0x1c, RZ, 0xfc, !PT ;  /* 0x0000001c0b1d7812 */ /* 0x000fe200078efcff */
[----:B------:R-:W-:Y:S01]  /*0470*/  IMAD.SHL.U32 R14, R61, 0x40, RZ ;  /* 0x000000403d0e7824 */ /* 0x000fe200078e00ff */
[----:B------:R-:W-:Y:S01]  /*0480*/  LOP3.LUT R77, R11, 0xc, RZ, 0xfc, !PT ;  /* 0x0000000c0b4d7812 */ /* 0x000fe200078efcff */
[----:B------:R-:W-:Y:S01]  /*0490*/  IMAD.SHL.U32 R20, R27, 0x40, RZ ;  /* 0x000000401b147824 */ /* 0x000fe200078e00ff */
[----:B------:R-:W-:Y:S01]  /*04a0*/  LOP3.LUT R19, R11, 0x30, RZ, 0xfc, !PT ;  /* 0x000000300b137812 */ /* 0x000fe200078efcff */
[----:B------:R-:W-:Y:S01]  /*04b0*/  IMAD.SHL.U32 R18, R29, 0x40, RZ ;  /* 0x000000401d127824 */ /* 0x000fe200078e00ff */
[----:B------:R-:W-:Y:S01]  /*04c0*/  LOP3.LUT R71, R11, 0x38, RZ, 0xfc, !PT ;  /* 0x000000380b477812 */ /* 0x000fe200078efcff */
[----:B------:R-:W-:Y:S01]  /*04d0*/  IMAD.SHL.U32 R10, R77, 0x40, RZ ;  /* 0x000000404d0a7824 */ /* 0x000fe200078e00ff */
[----:B------:R-:W2:Y:S01]  /*04e0*/  LDS R69, [UR10] ;  /* 0x0000000aff457984 */ /* 0x000ea20008000800 */
[-C--:B-1----:R-:W-:Y:S01]  /*04f0*/  LEA R42, P0, R3, R48.reuse, 0x2 ;  /* 0x00000030032a7211 */ /* 0x082fe200078010ff */
[----:B------:R-:W-:Y:S01]  /*0500*/  IMAD.SHL.U32 R28, R19, 0x40, RZ ;  /* 0x00000040131c7824 */ /* 0x000fe200078e00ff */
[-C--:B------:R-:W-:Y:S01]  /*0510*/  LEA R54, P4, R81, R48.reuse, 0x7 ;  /* 0x0000003051367211 */ /* 0x080fe200078838ff */
[----:B------:R-:W-:Y:S01]  /*0520*/  IMAD.SHL.U32 R44, R71, 0x40, RZ ;  /* 0x00000040472c7824 */ /* 0x000fe200078e00ff */
[----:B------:R-:W-:Y:S01]  /*0530*/  LEA.HI.X R43, R4, R49, RZ, 0x1, P0 ;  /* 0x00000031042b7211 */ /* 0x000fe200000f0cff */
[----:B------:R-:W-:Y:S01]  /*0540*/  IMAD.SHL.U32 R4, R81, 0x40, RZ ;  /* 0x0000004051047824 */ /* 0x000fe200078e00ff */
[----:B------:R-:W-:-:S02]  /*0550*/  LEA R6, P5, R31, R48, 0x7 ;  /* 0x000000301f067211 */ /* 0x000fc400078a38ff */
[-C--:B------:R-:W-:Y:S02]  /*0560*/  LEA R56, P3, R79, R48.reuse, 0x7 ;  /* 0x000000304f387211 */ /* 0x080fe400078638ff */
[-C--:B------:R-:W-:Y:S02]  /*0570*/  LEA R40, P6, R61, R48.reuse, 0x7 ;  /* 0x000000303d287211 */ /* 0x080fe400078c38ff */
[C---:B------:R-:W-:Y:S02]  /*0580*/  LOP3.LUT R23, R11.reuse, 0x28, RZ, 0xfc, !PT ;  /* 0x000000280b177812 */ /* 0x040fe400078efcff */
[C---:B------:R-:W-:Y:S02]  /*0590*/  LOP3.LUT R73, R11.reuse, 0x34, RZ, 0xfc, !PT ;  /* 0x000000340b497812 */ /* 0x040fe400078efcff */
[----:B------:R-:W-:Y:S01]  /*05a0*/  LOP3.LUT R25, R11, 0x24, RZ, 0xfc, !PT ;  /* 0x000000240b197812 */ /* 0x000fe200078efcff */
[----:B------:R-:W-:Y:S01]  /*05b0*/  IMAD.SHL.U32 R24, R23, 0x40, RZ ;  /* 0x0000004017187824 */ /* 0x000fe200078e00ff */
[-C--:B------:R-:W-:Y:S01]  /*05c0*/  LEA.HI.X R55, R4, R49.reuse, RZ, 0x1, P4 ;  /* 0x0000003104377211 */ /* 0x080fe200020f0cff */
[----:B------:R-:W-:Y:S01]  /*05d0*/  IMAD.SHL.U32 R30, R73, 0x40, RZ ;  /* 0x00000040491e7824 */ /* 0x000fe200078e00ff */
[-C--:B------:R-:W-:Y:S01]  /*05e0*/  LEA.HI.X R7, R16, R49.reuse, RZ, 0x1, P5 ;  /* 0x0000003110077211 */ /* 0x080fe200028f0cff */
[----:B------:R-:W-:Y:S01]  /*05f0*/  IMAD.SHL.U32 R22, R25, 0x40, RZ ;  /* 0x0000004019167824 */ /* 0x000fe200078e00ff */
[----:B------:R-:W-:Y:S01]  /*0600*/  LEA R62, P0, R75, R48, 0x7 ;  /* 0x000000304b3e7211 */ /* 0x000fe200078038ff */
[----:B------:R-:W-:Y:S01]  /*0610*/  IMAD.WIDE.U32 R54, R0, 0x2, R54 ;  /* 0x0000000200367825 */ /* 0x000fe200078e0036 */
[----:B------:R-:W-:Y:S01]  /*0620*/  BAR.SYNC.DEFER_BLOCKING 0x0 ;  /* 0x0000000000007b1d */ /* 0x000fe20000010000 */
[----:B------:R-:W-:-:S02]  /*0630*/  LEA.HI.X R57, R8, R49, RZ, 0x1, P3 ;  /* 0x0000003108397211 */ /* 0x000fc400018f0cff */
[-C--:B------:R-:W-:Y:S02]  /*0640*/  LEA R32, P3, R27, R48.reuse, 0x7 ;  /* 0x000000301b207211 */ /* 0x080fe400078638ff */
[----:B------:R-:W-:Y:S01]  /*0650*/  LOP3.LUT R21, R11, 0x2c, RZ, 0xfc, !PT ;  /* 0x0000002c0b157812 */ /* 0x000fe200078efcff */
[----:B------:R-:W-:Y:S01]  /*0660*/  IMAD.SHL.U32 R68, R3, 0x4, RZ ;  /* 0x0000000403447824 */ /* 0x000fe200078e00ff */
[-C--:B------:R-:W-:Y:S01]  /*0670*/  LEA.HI.X R63, R12, R49.reuse, RZ, 0x1, P0 ;  /* 0x000000310c3f7211 */ /* 0x080fe200000f0cff */
[----:B------:R-:W-:Y:S01]  /*0680*/  IMAD.SHL.U32 R70, R61, 0x80, RZ ;  /* 0x000000803d467824 */ /* 0x000fe200078e00ff */
[-C--:B------:R-:W-:Y:S01]  /*0690*/  LEA R38, P4, R29, R48.reuse, 0x7 ;  /* 0x000000301d267211 */ /* 0x080fe200078838ff */
[----:B------:R-:W-:Y:S01]  /*06a0*/  IMAD.SHL.U32 R26, R21, 0x40, RZ ;  /* 0x00000040151a7824 */ /* 0x000fe200078e00ff */
[-C--:B------:R-:W-:Y:S01]  /*06b0*/  LEA R58, P2, R77, R48.reuse, 0x7 ;  /* 0x000000304d3a7211 */ /* 0x080fe200078438ff */
[----:B------:R-:W-:Y:S01]  /*06c0*/  IMAD.SHL.U32 R74, R29, 0x80, RZ ;  /* 0x000000801d4a7824 */ /* 0x000fe200078e00ff */
[----:B------:R-:W-:Y:S01]  /*06d0*/  LEA.HI.X R41, R14, R49, RZ, 0x1, P6 ;  /* 0x000000310e297211 */ /* 0x000fe200030f0cff */
[----:B------:R-:W-:Y:S01]  /*06e0*/  IMAD.WIDE.U32 R42, R0, 0x2, R42 ;  /* 0x00000002002a7825 */ /* 0x000fe200078e002a */
[----:B------:R-:W-:-:S02]  /*06f0*/  LEA R14, P5, R19, R48, 0x7 ;  /* 0x00000030130e7211 */ /* 0x000fc400078a38ff */
[-C--:B------:R-:W-:Y:S01]  /*0700*/  LEA.HI.X R33, R20, R49.reuse, RZ, 0x1, P3 ;  /* 0x0000003114217211 */ /* 0x080fe200018f0cff */
[----:B---3--:R-:W5:Y:S01]  /*0710*/  LDG.E.U16 R51, desc[UR20][R54.64] ;  /* 0x0000001436337981 */ /* 0x008f62000c1e1500 */
[----:B------:R-:W-:-:S03]  /*0720*/  LEA.HI.X R39, R18, R49, RZ, 0x1, P4 ;  /* 0x0000003112277211 */ /* 0x000fc600020f0cff */
[----:B------:R1:W5:Y:S01]  /*0730*/  LDG.E.U16 R50, desc[UR20][R54.64+0x40] ;  /* 0x0000401436327981 */ /* 0x000362000c1e1500 */
[-C--:B------:R-:W-:Y:S01]  /*0740*/  LEA R4, P3, R71, R48.reuse, 0x7 ;  /* 0x0000003047047211 */ /* 0x080fe200078638ff */
[----:B------:R-:W-:Y:S01]  /*0750*/  IMAD.WIDE.U32 R62, R0, 0x2, R62 ;  /* 0x00000002003e7825 */ /* 0x000fe200078e003e */
[----:B------:R-:W-:Y:S01]  /*0760*/  LOP3.LUT R11, R11, 0x3c, RZ, 0xfc, !PT ;  /* 0x0000003c0b0b7812 */ /* 0x000fe200078efcff */
[----:B------:R-:W5:Y:S01]  /*0770*/  LDG.E.U16 R53, desc[UR20][R42.64] ;  /* 0x000000142a357981 */ /* 0x000f62000c1e1500 */
[-C--:B------:R-:W-:Y:S02]  /*0780*/  LEA.HI.X R59, R10, R49.reuse, RZ, 0x1, P2 ;  /* 0x000000310a3b7211 */ /* 0x080fe400010f0cff */
[-C--:B------:R-:W-:Y:S01]  /*0790*/  LEA R36, P0, R23, R48.reuse, 0x7 ;  /* 0x0000003017247211 */ /* 0x080fe200078038ff */
[----:B------:R-:W5:Y:S01]  /*07a0*/  LDG.E.U16 R45, desc[UR20][R62.64] ;  /* 0x000000143e2d7981 */ /* 0x000f62000c1e1500 */
[-C--:B------:R-:W-:Y:S01]  /*07b0*/  LEA R16, P4, R73, R48.reuse, 0x7 ;  /* 0x0000003049107211 */ /* 0x080fe200078838ff */
[----:B-1----:R-:W-:Y:S01]  /*07c0*/  IMAD.WIDE.U32 R54, R0, 0x2, R6 ;  /* 0x0000000200367825 */ /* 0x002fe200078e0006 */
[----:B------:R-:W-:Y:S01]  /*07d0*/  LEA R34, P2, R25, R48, 0x7 ;  /* 0x0000003019227211 */ /* 0x000fe200078438ff */
[----:B------:R-:W1:Y:S01]  /*07e0*/  LDC.64 R6, c[0x0][0x388] ;  /* 0x0000e200ff067b82 */ /* 0x000e620000000a00 */
[-C--:B------:R-:W-:Y:S01]  /*07f0*/  LEA.HI.X R15, R28, R49.reuse, RZ, 0x1, P5 ;  /* 0x000000311c0f7211 */ /* 0x080fe200028f0cff */
[----:B------:R-:W-:Y:S01]  /*0800*/  IMAD.SHL.U32 R46, R11, 0x40, RZ ;  /* 0x000000400b2e7824 */ /* 0x000fe200078e00ff */
[----:B------:R-:W-:-:S02]  /*0810*/  LEA.HI.X R5, R44, R49, RZ, 0x1, P3 ;  /* 0x000000312c057211 */ /* 0x000fc400018f0cff */
[-C--:B------:R-:W-:Y:S01]  /*0820*/  LEA R12, P6, R21, R48.reuse, 0x7 ;  /* 0x00000030150c7211 */ /* 0x080fe200078c38ff */
[----:B------:R3:W5:Y:S01]  /*0830*/  LDG.E.U16 R44, desc[UR20][R62.64+0x40] ;  /* 0x000040143e2c7981 */ /* 0x000762000c1e1500 */
[-C--:B------:R-:W-:Y:S02]  /*0840*/  LEA.HI.X R37, R24, R49.reuse, RZ, 0x1, P0 ;  /* 0x0000003118257211 */ /* 0x080fe400000f0cff */
[-C--:B------:R-:W-:Y:S01]  /*0850*/  LEA.HI.X R17, R30, R49.reuse, RZ, 0x1, P4 ;  /* 0x000000311e117211 */ /* 0x080fe200020f0cff */
[----:B------:R-:W-:Y:S01]  /*0860*/  IMAD.WIDE.U32 R56, R0, 0x2, R56 ;  /* 0x0000000200387825 */ /* 0x000fe200078e0038 */
[-C--:B------:R-:W-:Y:S01]  /*0870*/  LEA.HI.X R35, R22, R49.reuse, RZ, 0x1, P2 ;  /* 0x0000003116237211 */ /* 0x080fe200010f0cff */
[----:B------:R-:W5:Y:S01]  /*0880*/  LDG.E.U16 R52, desc[UR20][R42.64+0x40] ;  /* 0x000040142a347981 */ /* 0x000f62000c1e1500 */
[----:B------:R-:W-:Y:S01]  /*0890*/  LEA R8, P2, R11, R48, 0x7 ;  /* 0x000000300b087211 */ /* 0x000fe200078438ff */
[----:B------:R-:W-:Y:S01]  /*08a0*/  IMAD.WIDE.U32 R14, R0, 0x2, R14 ;  /* 0x00000002000e7825 */ /* 0x000fe200078e000e */
[-C--:B------:R-:W-:Y:S01]  /*08b0*/  LEA.HI.X R13, R26, R49.reuse, RZ, 0x1, P6 ;  /* 0x000000311a0d7211 */ /* 0x080fe200030f0cff */
[----:B------:R-:W5:Y:S01]  /*08c0*/  LDG.E.U16 R48, desc[UR20][R56.64+0x40] ;  /* 0x0000401438307981 */ /* 0x000f62000c1e1500 */
[----:B------:R-:W-:Y:S01]  /*08d0*/  LEA.HI.X R9, R46, R49, RZ, 0x1, P2 ;  /* 0x000000312e097211 */ /* 0x000fe200010f0cff */
[----:B---3--:R-:W-:-:S02]  /*08e0*/  IMAD.WIDE.U32 R62, R0, 0x2, R32 ;  /* 0x00000002003e7825 */ /* 0x008fc400078e0020 */
[----:B------:R-:W5:Y:S02]  /*08f0*/  LDG.E.U16 R49, desc[UR20][R56.64] ;  /* 0x0000001438317981 */ /* 0x000f64000c1e1500 */
[C---:B------:R-:W-:Y:S02]  /*0900*/  IMAD.WIDE.U32 R84, R0.reuse, 0x2, R36 ;  /* 0x0000000200547825 */ /* 0x040fe400078e0024 */
[----:B------:R-:W5:Y:S02]  /*0910*/  LDG.E.U16 R37, desc[UR20][R62.64] ;  /* 0x000000143e257981 */ /* 0x000f64000c1e1500 */
[----:B------:R-:W-:Y:S02]  /*0920*/  IMAD.WIDE.U32 R16, R0, 0x2, R16 ;  /* 0x0000000200107825 */ /* 0x000fe400078e0010 */
[----:B------:R3:W5:Y:S01]  /*0930*/  LDG.E.U16 R36, desc[UR20][R62.64+0x40] ;  /* 0x000040143e247981 */ /* 0x000762000c1e1500 */
[C---:B-1----:R-:W-:Y:S01]  /*0940*/  LEA R60, P3, R81.reuse, R6, 0x8 ;  /* 0x00000006513c7211 */ /* 0x042fe200078640ff */
[----:B------:R-:W-:-:S02]  /*0950*/  IMAD.SHL.U32 R10, R81, 0x80, RZ ;  /* 0x00000080510a7824 */ /* 0x000fc400078e00ff */
[C---:B------:R-:W-:Y:S01]  /*0960*/  IMAD.WIDE.U32 R58, R0.reuse, 0x2, R58 ;  /* 0x00000002003a7825 */ /* 0x040fe200078e003a */
[----:B------:R-:W5:Y:S01]  /*0970*/  LDG.E.U16 R57, desc[UR20][R14.64] ;  /* 0x000000140e397981 */ /* 0x000f62000c1e1500 */
[-C--:B------:R-:W-:Y:S02]  /*0980*/  LEA R28, P2, R77, R6.reuse, 0x8 ;  /* 0x000000064d1c7211 */ /* 0x080fe400078440ff */
[C---:B------:R-:W-:Y:S01]  /*0990*/  IMAD.WIDE.U32 R64, R0.reuse, 0x2, R40 ;  /* 0x0000000200407825 */ /* 0x040fe200078e0028 */
[----:B------:R1:W5:Y:S01]  /*09a0*/  LDG.E.U16 R56, desc[UR20][R14.64+0x40] ;  /* 0x000040140e387981 */ /* 0x000362000c1e1500 */
[----:B---3--:R-:W-:Y:S02]  /*09b0*/  LEA R62, P0, R3, R6, 0x3 ;  /* 0x00000006033e7211 */ /* 0x008fe400078018ff */
[----:B------:R-:W-:Y:S01]  /*09c0*/  IMAD.WIDE.U32 R66, R0, 0x2, R38 ;  /* 0x0000000200427825 */ /* 0x000fe200078e0026 */
[----:B------:R-:W5:Y:S01]  /*09d0*/  LDG.E.U16 R41, desc[UR20][R54.64] ;  /* 0x0000001436297981 */ /* 0x000f62000c1e1500 */
[----:B------:R-:W-:-:S02]  /*09e0*/  LEA.HI.X R63, R68, R7, RZ, 0x1, P0 ;  /* 0x00000007443f7211 */ /* 0x000fc400000f0cff */
[C---:B------:R-:W-:Y:S01]  /*09f0*/  IMAD.WIDE.U32 R12, R0.reuse, 0x2, R12 ;  /* 0x00000002000c7825 */ /* 0x040fe200078e000c */
[----:B------:R-:W5:Y:S01]  /*0a00*/  LDG.E.U16 R40, desc[UR20][R54.64+0x40] ;  /* 0x0000401436287981 */ /* 0x000f62000c1e1500 */
[-C--:B------:R-:W-:Y:S02]  /*0a10*/  LEA R24, P5, R61, R6.reuse, 0x8 ;  /* 0x000000063d187211 */ /* 0x080fe400078a40ff */
[----:B------:R-:W-:Y:S01]  /*0a20*/  IMAD.WIDE.U32 R4, R0, 0x2, R4 ;  /* 0x0000000200047825 */ /* 0x000fe200078e0004 */
[-C--:B------:R-:W-:Y:S01]  /*0a30*/  LEA R26, P0, R75, R6.reuse, 0x8 ;  /* 0x000000064b1a7211 */ /* 0x080fe200078040ff */
[----:B------:R-:W5:Y:S02]  /*0a40*/  LDG.E.U16 R47, desc[UR20][R58.64] ;  /* 0x000000143a2f7981 */ /* 0x000f64000c1e1500 */
[----:B-1----:R-:W-:Y:S01]  /*0a50*/  IMAD.SHL.U32 R14, R77, 0x80, RZ ;  /* 0x000000804d0e7824 */ /* 0x002fe200078e00ff */
[----:B------:R-:W-:Y:S01]  /*0a60*/  LEA.HI.X R61, R10, R7, RZ, 0x1, P3 ;  /* 0x000000070a3d7211 */ /* 0x000fe200018f0cff */
[----:B------:R-:W5:Y:S01]  /*0a70*/  LDG.E.U16 R46, desc[UR20][R58.64+0x40] ;  /* 0x000040143a2e7981 */ /* 0x000f62000c1e1500 */
[----:B------:R-:W-:-:S03]  /*0a80*/  LEA R20, P3, R29, R6, 0x8 ;  /* 0x000000061d147211 */ /* 0x000fc600078640ff */
[----:B------:R-:W5:Y:S04]  /*0a90*/  LDG.E.U16 R55, desc[UR20][R16.64] ;  /* 0x0000001410377981 */ /* 0x000f68000c1e1500 */
[----:B------:R1:W5:Y:S01]  /*0aa0*/  LDG.E.U16 R54, desc[UR20][R16.64+0x40] ;  /* 0x0000401410367981 */ /* 0x000362000c1e1500 */
[----:B------:R-:W-:Y:S01]  /*0ab0*/  LEA.HI.X R29, R14, R7, RZ, 0x1, P2 ;  /* 0x000000070e1d7211 */ /* 0x000fe200010f0cff */
[----:B------:R-:W-:Y:S02]  /*0ac0*/  IMAD.SHL.U32 R72, R31, 0x80, RZ ;  /* 0x000000801f487824 */ /* 0x000fe400078e00ff */
[----:B------:R-:W5:Y:S01]  /*0ad0*/  LDG.E.U16 R39, desc[UR20][R66.64] ;  /* 0x0000001442277981 */ /* 0x000f62000c1e1500 */
[----:B------:R-:W-:-:S03]  /*0ae0*/  LEA R18, P2, R27, R6, 0x8 ;  /* 0x000000061b127211 */ /* 0x000fc600078440ff */
[----:B------:R-:W5:Y:S01]  /*0af0*/  LDG.E.U16 R38, desc[UR20][R66.64+0x40] ;  /* 0x0000401442267981 */ /* 0x000f62000c1e1500 */
[----:B-1----:R-:W-:-:S03]  /*0b00*/  IMAD.SHL.U32 R16, R75, 0x80, RZ ;  /* 0x000000804b107824 */ /* 0x002fc600078e00ff */
[----:B------:R-:W5:Y:S01]  /*0b10*/  LDG.E.U16 R59, desc[UR20][R12.64] ;  /* 0x000000140c3b7981 */ /* 0x000f62000c1e1500 */
[----:B------:R-:W-:-:S03]  /*0b20*/  LEA R30, P6, R79, R6, 0x8 ;  /* 0x000000064f1e7211 */ /* 0x000fc600078c40ff */
[----:B------:R1:W5:Y:S01]  /*0b30*/  LDG.E.U16 R58, desc[UR20][R12.64+0x40] ;  /* 0x000040140c3a7981 */ /* 0x000362000c1e1500 */
[----:B------:R-:W-:-:S03]  /*0b40*/  LEA R22, P4, R31, R6, 0x8 ;  /* 0x000000061f167211 */ /* 0x000fc600078840ff */
[----:B------:R-:W5:Y:S01]  /*0b50*/  LDG.E.U16 R67, desc[UR20][R4.64] ;  /* 0x0000001404437981 */ /* 0x000f62000c1e1500 */
[----:B------:R-:W-:-:S03]  /*0b60*/  IMAD.WIDE.U32 R82, R0, 0x2, R34 ;  /* 0x0000000200527825 */ /* 0x000fc600078e0022 */
[----:B------:R3:W5:Y:S01]  /*0b70*/  LDG.E.U16 R66, desc[UR20][R4.64+0x40] ;  /* 0x0000401404427981 */ /* 0x000762000c1e1500 */
[----:B-1----:R-:W-:Y:S02]  /*0b80*/  IMAD.SHL.U32 R12, R79, 0x80, RZ ;  /* 0x000000804f0c7824 */ /* 0x002fe400078e00ff */
[----:B------:R-:W-:Y:S01]  /*0b90*/  IMAD.WIDE.U32 R8, R0, 0x2, R8 ;  /* 0x0000000200087825 */ /* 0x000fe200078e0008 */
[----:B------:R-:W5:Y:S03]  /*0ba0*/  LDG.E.U16 R43, desc[UR20][R64.64] ;  /* 0x00000014402b7981 */ /* 0x000f66000c1e1500 */
[----:B------:R-:W-:Y:S01]  /*0bb0*/  IMAD.SHL.U32 R76, R25, 0x80, RZ ;  /* 0x00000080194c7824 */ /* 0x000fe200078e00ff */
[----:B------:R-:W5:Y:S01]  /*0bc0*/  LDG.E.U16 R42, desc[UR20][R64.64+0x40] ;  /* 0x00004014402a7981 */ /* 0x000f62000c1e1500 */
[----:B---3--:R-:W-:Y:S01]  /*0bd0*/  IMAD.SHL.U32 R4, R27, 0x80, RZ ;  /* 0x000000801b047824 */ /* 0x008fe200078e00ff */
[----:B------:R-:W-:-:S02]  /*0be0*/  LEA.HI.X R27, R16, R7, RZ, 0x1, P0 ;  /* 0x00000007101b7211 */ /* 0x000fc400000f0cff */
[-C--:B------:R-:W-:Y:S01]  /*0bf0*/  LEA R16, P0, R25, R6.reuse, 0x8 ;  /* 0x0000000619107211 */ /* 0x080fe200078040ff */
[----:B------:R-:W-:Y:S01]  /*0c00*/  IMAD.SHL.U32 R78, R23, 0x80, RZ ;  /* 0x00000080174e7824 */ /* 0x000fe200078e00ff */
[-C--:B------:R-:W-:Y:S01]  /*0c10*/  LEA.HI.X R25, R70, R7.reuse, RZ, 0x1, P5 ;  /* 0x0000000746197211 */ /* 0x080fe200028f0cff */
[----:B------:R-:W-:Y:S01]  /*0c20*/  IMAD.SHL.U32 R80, R21, 0x80, RZ ;  /* 0x0000008015507824 */ /* 0x000fe200078e00ff */
[-C--:B------:R-:W-:Y:S01]  /*0c30*/  LEA R14, P5, R23, R6.reuse, 0x8 ;  /* 0x00000006170e7211 */ /* 0x080fe200078a40ff */
[----:B------:R-:W5:Y:S01]  /*0c40*/  LDG.E.U16 R35, desc[UR20][R82.64] ;  /* 0x0000001452237981 */ /* 0x000f62000c1e1500 */
[-C--:B------:R-:W-:Y:S02]  /*0c50*/  LEA.HI.X R31, R12, R7.reuse, RZ, 0x1, P6 ;  /* 0x000000070c1f7211 */ /* 0x080fe400030f0cff */
[----:B------:R-:W-:Y:S01]  /*0c60*/  LEA.HI.X R23, R72, R7, RZ, 0x1, P4 ;  /* 0x0000000748177211 */ /* 0x000fe200020f0cff */
[----:B------:R1:W5:Y:S01]  /*0c70*/  LDG.E.U16 R34, desc[UR20][R82.64+0x40] ;  /* 0x0000401452227981 */ /* 0x000362000c1e1500 */
[----:B------:R-:W-:-:S02]  /*0c80*/  LEA R12, P4, R21, R6, 0x8 ;  /* 0x00000006150c7211 */ /* 0x000fc400078840ff */
[----:B------:R-:W-:Y:S01]  /*0c90*/  LEA.HI.X R21, R74, R7, RZ, 0x1, P3 ;  /* 0x000000074a157211 */ /* 0x000fe200018f0cff */
[----:B------:R-:W5:Y:S04]  /*0ca0*/  LDG.E.U16 R65, desc[UR20][R8.64] ;  /* 0x0000001408417981 */ /* 0x000f68000c1e1500 */
[----:B------:R3:W5:Y:S01]  /*0cb0*/  LDG.E.U16 R64, desc[UR20][R8.64+0x40] ;  /* 0x0000401408407981 */ /* 0x000762000c1e1500 */
[----:B-1----:R-:W-:-:S03]  /*0cc0*/  IMAD.SHL.U32 R82, R19, 0x80, RZ ;  /* 0x0000008013527824 */ /* 0x002fc600078e00ff */
[----:B------:R-:W5:Y:S01]  /*0cd0*/  LDG.E.U16 R33, desc[UR20][R84.64] ;  /* 0x0000001454217981 */ /* 0x000f62000c1e1500 */
[----:B------:R-:W-:-:S03]  /*0ce0*/  IMAD.SHL.U32 R86, R71, 0x80, RZ ;  /* 0x0000008047567824 */ /* 0x000fc600078e00ff */
[----:B------:R1:W5:Y:S01]  /*0cf0*/  LDG.E.U16 R32, desc[UR20][R84.64+0x40] ;  /* 0x0000401454207981 */ /* 0x000362000c1e1500 */
[-C--:B---3--:R-:W-:Y:S02]  /*0d00*/  LEA R8, P3, R19, R6.reuse, 0x8 ;  /* 0x0000000613087211 */ /* 0x088fe400078640ff */
[-C--:B------:R-:W-:Y:S02]  /*0d10*/  LEA.HI.X R19, R4, R7.reuse, RZ, 0x1, P2 ;  /* 0x0000000704137211 */ /* 0x080fe400010f0cff */
[-C--:B------:R-:W-:Y:S01]  /*0d20*/  LEA R4, P2, R73, R6.reuse, 0x8 ;  /* 0x0000000649047211 */ /* 0x080fe200078440ff */
[----:B------:R-:W-:Y:S01]  /*0d30*/  IMAD.SHL.U32 R70, R11, 0x80, RZ ;  /* 0x000000800b467824 */ /* 0x000fe200078e00ff */
[----:B------:R-:W-:Y:S01]  /*0d40*/  LEA.HI.X R17, R76, R7, RZ, 0x1, P0 ;  /* 0x000000074c117211 */ /* 0x000fe200000f0cff */
[----:B-1----:R-:W-:Y:S01]  /*0d50*/  IMAD.SHL.U32 R84, R73, 0x80, RZ ;  /* 0x0000008049547824 */ /* 0x002fe200078e00ff */
[-C--:B------:R-:W-:Y:S02]  /*0d60*/  LEA R10, P0, R71, R6.reuse, 0x8 ;  /* 0x00000006470a7211 */ /* 0x080fe400078040ff */
[----:B------:R-:W-:-:S02]  /*0d70*/  LEA R6, P6, R11, R6, 0x8 ;  /* 0x000000060b067211 */ /* 0x000fc400078c40ff */
[-C--:B------:R-:W-:Y:S02]  /*0d80*/  LEA.HI.X R15, R78, R7.reuse, RZ, 0x1, P5 ;  /* 0x000000074e0f7211 */ /* 0x080fe400028f0cff */
[-C--:B------:R-:W-:Y:S01]  /*0d90*/  LEA.HI.X R9, R82, R7.reuse, RZ, 0x1, P3 ;  /* 0x0000000752097211 */ /* 0x080fe200018f0cff */
[----:B------:R-:W-:Y:S01]  /*0da0*/  IMAD.WIDE.U32 R82, R0, 0x2, R60 ;  /* 0x0000000200527825 */ /* 0x000fe200078e003c */
[-C--:B------:R-:W-:Y:S02]  /*0db0*/  LEA.HI.X R5, R84, R7.reuse, RZ, 0x1, P2 ;  /* 0x0000000754057211 */ /* 0x080fe400010f0cff */
[-C--:B------:R-:W-:Y:S01]  /*0dc0*/  LEA.HI.X R13, R80, R7.reuse, RZ, 0x1, P4 ;  /* 0x00000007500d7211 */ /* 0x080fe200020f0cff */
[----:B------:R-:W-:Y:S01]  /*0dd0*/  IMAD.WIDE.U32 R26, R0, 0x2, R26 ;  /* 0x00000002001a7825 */ /* 0x000fe200078e001a */
[-C--:B------:R-:W-:Y:S01]  /*0de0*/  LEA.HI.X R11, R86, R7.reuse, RZ, 0x1, P0 ;  /* 0x00000007560b7211 */ /* 0x080fe200000f0cff */
[----:B------:R-:W5:Y:S01]  /*0df0*/  LDG.E.U16 R73, desc[UR20][R82.64] ;  /* 0x0000001452497981 */ /* 0x000f62000c1e1500 */
[----:B------:R-:W-:Y:S01]  /*0e00*/  LEA.HI.X R7, R70, R7, RZ, 0x1, P6 ;  /* 0x0000000746077211 */ /* 0x000fe200030f0cff */
[----:B------:R-:W-:-:S02]  /*0e10*/  IMAD.WIDE.U32 R78, R0, 0x2, R62 ;  /* 0x00000002004e7825 */ /* 0x000fc400078e003e */
[----:B------:R-:W5:Y:S02]  /*0e20*/  LDG.E.U16 R72, desc[UR20][R82.64+0x40] ;  /* 0x0000401452487981 */ /* 0x000f64000c1e1500 */
[C---:B------:R-:W-:Y:S02]  /*0e30*/  IMAD.WIDE.U32 R20, R0.reuse, 0x2, R20 ;  /* 0x0000000200147825 */ /* 0x040fe400078e0014 */
[----:B------:R-:W5:Y:S02]  /*0e40*/  LDG.E.U16 R71, desc[UR20][R82.64+0x80] ;  /* 0x0000801452477981 */ /* 0x000f64000c1e1500 */
[C---:B------:R-:W-:Y:S02]  /*0e50*/  IMAD.WIDE.U32 R30, R0.reuse, 0x2, R30 ;  /* 0x00000002001e7825 */ /* 0x040fe400078e001e */
[----:B------:R-:W5:Y:S02]  /*0e60*/  LDG.E.U16 R70, desc[UR20][R82.64+0xc0] ;  /* 0x0000c01452467981 */ /* 0x000f64000c1e1500 */
        /* <DEDUP_REMOVED lines=8> */
[C---:B------:R-:W-:Y:S01]  /*0ef0*/  IMAD.WIDE.U32 R4, R0.reuse, 0x2, R4 ;  /* 0x0000000200047825 */ /* 0x040fe200078e0004 */
[----:B------:R-:W-:Y:S01]  /*0f00*/  SHF.R.U32.HI R108, RZ, 0x5, R2 ;  /* 0x00000005ff6c7819 */ /* 0x000fe20000011602 */
        /* <DEDUP_REMOVED lines=11> */
[----:B------:R-:W-:Y:S02]  /*0fc0*/  IMAD.WIDE.U32 R6, R0, 0x2, R6 ;  /* 0x0000000200067825 */ /* 0x000fe400078e0006 */
[----:B------:R-:W5:Y:S01]  /*0fd0*/  LDG.E.U16 R26, desc[UR20][R20.64+0x80] ;  /* 0x00008014141a7981 */ /* 0x000f62000c1e1500 */
[----:B--2---:R-:W-:-:S03]  /*0fe0*/  R2UR UR11, R69 ;  /* 0x00000000450b72ca */ /* 0x004fc600000e0000 */
[----:B------:R-:W5:Y:S01]  /*0ff0*/  LDG.E.U16 R91, desc[UR20][R20.64+0xc0] ;  /* 0x0000c014145b7981 */ /* 0x000f62000c1e1500 */
[----:B------:R-:W-:-:S03]  /*1000*/  SHF.R.U32.HI R69, RZ, 0x1, R3 ;  /* 0x00000001ff457819 */ /* 0x000fc60000011603 */
[----:B------:R-:W5:Y:S04]  /*1010*/  LDG.E.U16 R76, desc[UR20][R30.64] ;  /* 0x000000141e4c7981 */ /* 0x000f68000c1e1500 */
        /* <DEDUP_REMOVED lines=10> */
[----:B------:R-:W5:Y:S01]  /*10c0*/  LDG.E.U16 R97, desc[UR20][R14.64+0xc0] ;  /* 0x0000c0140e617981 */ /* 0x000f62000c1e1500 */
[----:B------:R-:W-:-:S03]  /*10d0*/  R2UR UR8, R108 ;  /* 0x000000006c0872ca */ /* 0x000fc600000e0000 */
        /* <DEDUP_REMOVED lines=11> */
[----:B------:R1:W5:Y:S04]  /*1190*/  LDG.E.U16 R103, desc[UR20][R4.64+0xc0] ;  /* 0x0000c01404677981 */ /* 0x000368000c1e1500 */
[----:B------:R2:W5:Y:S04]  /*11a0*/  LDG.E.U16 R92, desc[UR20][R18.64] ;  /* 0x00000014125c7981 */ /* 0x000568000c1e1500 */
[----:B------:R2:W5:Y:S01]  /*11b0*/  LDG.E.U16 R25, desc[UR20][R18.64+0x40] ;  /* 0x0000401412197981 */ /* 0x000562000c1e1500 */
[----:B-1----:R-:W-:-:S03]  /*11c0*/  IMAD R4, R0, 0x2, R68 ;  /* 0x0000000200047824 */ /* 0x002fc600078e0244 */
[----:B------:R2:W5:Y:S04]  /*11d0*/  LDG.E.U16 R24, desc[UR20][R18.64+0x80] ;  /* 0x0000801412187981 */ /* 0x000568000c1e1500 */
        /* <DEDUP_REMOVED lines=12> */
[----:B------:R2:W5:Y:S01]  /*12a0*/  LDG.E.U16 R101, desc[UR20][R8.64+0xc0] ;  /* 0x0000c01408657981 */ /* 0x000562000c1e1500 */
[----:B------:R-:W-:-:S03]  /*12b0*/  LOP3.LUT R5, R4, R69, RZ, 0x3c, !PT ;  /* 0x0000004504057212 */ /* 0x000fc600078e3cff */
        /* <DEDUP_REMOVED lines=8> */
[----:B------:R-:W-:Y:S05]  /*1340*/  @P1 BRA `(.L_x_5) ;  /* 0x0000000000181947 */ /* 0x000fea0003800000 */
[----:B------:R-:W-:Y:S01]  /*1350*/  ELECT P0, URZ, PT ;  /* 0x0000000000ff782f */ /* 0x000fe20003800000 */
[----:B------:R-:W-:Y:S01]  /*1360*/  IMAD.MOV.U32 R4, RZ, RZ, 0x1 ;  /* 0x00000001ff047424 */ /* 0x000fe200078e00ff */
[----:B------:R-:W-:Y:S01]  /*1370*/  UMOV UR4, 0x40 ;  /* 0x0000004000047882 */ /* 0x000fe20000000000 */
[----:B------:R-:W-:Y:S01]  /*1380*/  UVIRTCOUNT.DEALLOC.SMPOOL 0x80 ;  /* 0x000000800000784c */ /* 0x000fe20000000000 */
[----:B------:R-:W-:-:S09]  /*1390*/  ULEA UR4, UR9, UR4, 0x18 ;  /* 0x0000000409047291 */ /* 0x000fd2000f8ec0ff */
[----:B------:R1:W-:Y:S03]  /*13a0*/  @P0 STS.U8 [UR4], R4 ;  /* 0x00000004ff000988 */ /* 0x0003e60008000004 */
.L_x_5:
[C---:B------:R-:W-:Y:S01]  /*13b0*/  LOP3.LUT P2, RZ, R2.reuse, 0x7f, RZ, 0xc0, !PT ;  /* 0x0000007f02ff7812 */ /* 0x040fe2000784c0ff */
[----:B------:R-:W-:Y:S01]  /*13c0*/  UMOV UR4, 0x1 ;  /* 0x0000000100047882 */ /* 0x000fe20000000000 */
[----:B-----5:R3:W-:Y:S01]  /*13d0*/  STS.U16 [R5+UR10+0x4000], R53 ;  /* 0x0040003505007988 */ /* 0x0207e2000800040a */
[----:B-1----:R-:W-:-:S03]  /*13e0*/  LOP3.LUT R4, R2, 0x7f, RZ, 0xc0, !PT ;  /* 0x0000007f02047812 */ /* 0x002fc600078ec0ff */
[----:B------:R3:W-:Y:S04]  /*13f0*/  STS.U16 [R5+UR10+0x4040], R52 ;  /* 0x0040403405007988 */ /* 0x0007e8000800040a */
[----:B------:R3:W-:Y:S03]  /*1400*/  STS.U16 [R5+UR10+0x4240], R51 ;  /* 0x0042403305007988 */ /* 0x0007e6000800040a */
[----:B------:R-:W-:Y:S01]  /*1410*/  VOTEU.ALL UP0, P2 ;  /* 0x0000000000ff7886 */ /* 0x000fe20001000000 */
[----:B------:R-:W-:Y:S01]  /*1420*/  VOTEU.ALL UP1, P2 ;  /* 0x0000000000ff7886 */ /* 0x000fe20001020000 */
[----:B------:R3:W-:Y:S03]  /*1430*/  STS.U16 [R5+UR10+0x4200], R50 ;  /* 0x0042003205007988 */ /* 0x0007e6000800040a */
[----:B------:R-:W-:-:S04]  /*1440*/  @!UP0 UIADD3 UR4, UPT, UPT, -UR4, 0x100000, URZ ;  /* 0x0010000004048890 */ /* 0x000fc8000fffe1ff */
[----:B------:R-:W-:Y:S02]  /*1450*/  @!UP0 USHF.L.U32 UR5, UR4, 0xb, URZ ;  /* 0x0000000b04058899 */ /* 0x000fe400080006ff */
[----:B------:R-:W-:Y:S01]  /*1460*/  @!UP0 USHF.L.U32 UR4, UR4, 0x1, URZ ;  /* 0x0000000104048899 */ /* 0x000fe200080006ff */
[----:B------:R3:W-:Y:S01]  /*1470*/  STS.U16 [R5+UR10+0x4400], R49 ;  /* 0x0044003105007988 */ /* 0x0007e2000800040a */
[----:B------:R-:W-:-:S03]  /*1480*/  UISETP.NE.U32.AND UP0, UPT, UR8, URZ, UPT ;  /* 0x000000ff0800728c */ /* 0x000fc6000bf05070 */
[----:B------:R3:W-:Y:S04]  /*1490*/  STS.U16 [R5+UR10+0x4440], R48 ;  /* 0x0044403005007988 */ /* 0x0007e8000800040a */
        /* <DEDUP_REMOVED lines=78> */
[----:B------:R3:W-:Y:S04]  /*1980*/  STS.U16 [R5+UR10], R63 ;  /* 0x0000003f05007988 */ /* 0x0007e8000800040a */
        /* <DEDUP_REMOVED lines=10> */
[----:B------:R3:W-:Y:S01]  /*1a30*/  STS.U16 [R5+UR10+0x3e00], R107 ;  /* 0x003e006b05007988 */ /* 0x0007e2000800040a */
[----:B------:R1:W-:Y:S06]  /*1a40*/  MEMBAR.ALL.CTA ;  /* 0x0000000000007992 */ /* 0x0003ec0000008000 */
[----:B-1----:R-:W-:Y:S04]  /*1a50*/  FENCE.VIEW.ASYNC.S ;  /* 0x00000000000073c6 */ /* 0x002fe80000000000 */
[----:B------:R-:W1:Y:S02]  /*1a60*/  FENCE.VIEW.ASYNC.S ;  /* 0x00000000000073c6 */ /* 0x000e640000000000 */
[----:B-1----:R3:W1:Y:S02]  /*1a70*/  @!UP1 SYNCS.EXCH.64 URZ, [UR10+0x6000], UR4 ;  /* 0x006000040aff95b2 */ /* 0x0026640008000100 */
[----:B-1----:R-:W-:Y:S06]  /*1a80*/  BAR.SYNC.DEFER_BLOCKING 0x0 ;  /* 0x0000000000007b1d */ /* 0x002fec0000010000 */
[----:B---3--:R-:W-:Y:S05]  /*1a90*/  BRA.U UP0, `(.L_x_6) ;  /* 0x0000000100787547 */ /* 0x008fea000b800000 */
[----:B------:R-:W-:Y:S02]  /*1aa0*/  UIADD3 UR4, UPT, UPT, UR10, 0x4000, URZ ;  /* 0x000040000a047890 */ /* 0x000fe4000fffe0ff */
[----:B------:R-:W-:Y:S02]  /*1ab0*/  USHF.R.U32.HI UR5, URZ, 0x4, UR10 ;  /* 0x00000004ff057899 */ /* 0x000fe4000801160a */
[----:B------:R-:W-:Y:S02]  /*1ac0*/  USHF.R.U32.HI UR4, URZ, 0x4, UR4 ;  /* 0x00000004ff047899 */ /* 0x000fe40008011604 */
[----:B------:R-:W-:Y:S02]  /*1ad0*/  USGXT.U32 UR5, UR5, 0xe ;  /* 0x0000000e0505789a */ /* 0x000fe40008000000 */
[----:B------:R-:W-:Y:S02]  /*1ae0*/  USGXT.U32 UR6, UR4, 0xe ;  /* 0x0000000e0406789a */ /* 0x000fe40008000000 */
[----:B------:R-:W-:-:S02]  /*1af0*/  UIADD3 UR24, UP1, UPT, UR5, 0x2000080, URZ ;  /* 0x0200008005187890 */ /* 0x000fc4000ff3e0ff */
[----:B------:R-:W-:Y:S01]  /*1b00*/  UIADD3 UR22, UP0, UPT, UR6, 0x2, URZ ;  /* 0x0000000206167890 */ /* 0x000fe2000ff1e0ff */
[----:B------:R-:W-:Y:S01]  /*1b10*/  UMOV UR4, URZ ;  /* 0x000000ff00047c82 */ /* 0x000fe20008000000 */
[----:B------:R-:W-:Y:S01]  /*1b20*/  UMOV UR26, 0x0 ;  /* 0x00000000001a7882 */ /* 0x000fe20000000000 */
[----:B------:R-:W-:Y:S02]  /*1b30*/  UIADD3.X UR25, UPT, UPT, UR4, 0x40004040, URZ, UP1, !UPT ;  /* 0x4000404004197890 */ /* 0x000fe40008ffe4ff */
[----:B------:R-:W-:Y:S02]  /*1b40*/  UIADD3.X UR23, UPT, UPT, UR4, 0x40004040, URZ, UP0, !UPT ;  /* 0x4000404004177890 */ /* 0x000fe400087fe4ff */
[----:B------:R-:W-:Y:S02]  /*1b50*/  ULOP3.LUT UR4, UR5, 0x2000000, URZ, 0xfc, !UPT ;  /* 0x0200000005047892 */ /* 0x000fe4000f8efcff */
[----:B------:R-:W-:Y:S02]  /*1b60*/  UIADD3.64 UR14, UPT, UPT, UR24, 0x80, URZ ;  /* 0x00000080180e7897 */ /* 0x000fe4000fffe0ff */
[----:B------:R-:W-:-:S02]  /*1b70*/  UIADD3.64 UR12, UPT, UPT, UR22, 0x2, URZ ;  /* 0x00000002160c7897 */ /* 0x000fc4000fffe0ff */
[----:B------:R-:W-:Y:S02]  /*1b80*/  UIADD3.64 UR18, UPT, UPT, UR24, 0x100, URZ ;  /* 0x0000010018127897 */ /* 0x000fe4000fffe0ff */
[----:B------:R-:W-:Y:S01]  /*1b90*/  UIADD3.64 UR16, UPT, UPT, UR22, 0x4, URZ ;  /* 0x0000000416107897 */ /* 0x000fe2000fffe0ff */
[----:B------:R-:W-:Y:S01]  /*1ba0*/  UMOV UR27, 0x4210010 ;  /* 0x04210010001b7882 */ /* 0x000fe20000000000 */
[----:B------:R-:W-:Y:S01]  /*1bb0*/  UMOV UR7, 0x40004040 ;  /* 0x4000404000077882 */ /* 0x000fe20000000000 */
[----:B------:R-:W-:Y:S01]  /*1bc0*/  UMOV UR5, 0x40004040 ;  /* 0x4000404000057882 */ /* 0x000fe20000000000 */
[----:B------:R-:W-:Y:S01]  /*1bd0*/  UMOV UR28, 0x0 ;  /* 0x00000000001c7882 */ /* 0x000fe20000000000 */
[----:B------:R-:W-:Y:S01]  /*1be0*/  UMOV UR29, 0x4210010 ;  /* 0x04210010001d7882 */ /* 0x000fe20000000000 */
[----:B------:R-:W-:Y:S01]  /*1bf0*/  UMOV UR30, 0x0 ;  /* 0x00000000001e7882 */ /* 0x000fe20000000000 */
[----:B------:R-:W-:Y:S01]  /*1c00*/  UMOV UR31, 0x4210010 ;  /* 0x04210010001f7882 */ /* 0x000fe20000000000 */
[----:B------:R1:W-:Y:S01]  /*1c10*/  UTCHMMA gdesc[UR6], gdesc[UR4], tmem[UR11], tmem[UR26], idesc[UR27], !UPT ;  /* 0x00ff1a04060075ea */ /* 0x0003e2000f80000b */
[----:B------:R-:W-:Y:S01]  /*1c20*/  UMOV UR32, 0x0 ;  /* 0x0000000000207882 */ /* 0x000fe20000000000 */
[----:B------:R-:W-:Y:S01]  /*1c30*/  UMOV UR33, 0x4210010 ;  /* 0x0421001000217882 */ /* 0x000fe20000000000 */
[----:B------:R1:W-:Y:S01]  /*1c40*/  UTCHMMA gdesc[UR22], gdesc[UR24], tmem[UR11], tmem[UR28], idesc[UR29], UPT ;  /* 0x00ff1c18160075ea */ /* 0x0003e2000b80000b */
[----:B------:R1:W-:Y:S01]  /*1c50*/  UTCHMMA gdesc[UR12], gdesc[UR14], tmem[UR11], tmem[UR30], idesc[UR31], UPT ;  /* 0x00ff1e0e0c0075ea */ /* 0x0003e2000b80000b */
[----:B------:R1:W-:Y:S01]  /*1c60*/  UTCHMMA gdesc[UR16], gdesc[UR18], tmem[UR11], tmem[UR32], idesc[UR33], UPT ;  /* 0x00ff2012100075ea */ /* 0x0003e2000b80000b */
[----:B------:R-:W-:Y:S01]  /*1c70*/  NOP ;  /* 0x0000000000007918 */ /* 0x000fe20000000000 */
.L_x_6:
[----:B------:R-:W-:Y:S01]  /*1c80*/  ELECT P0, URZ, PT ;  /* 0x0000000000ff782f */ /* 0x000fe20003800000 */
[----:B------:R-:W-:Y:S01]  /*1c90*/  IMAD.SHL.U32 R71, R2, 0x10, RZ ;  /* 0x0000001002477824 */ /* 0x000fe200078e00ff */
[----:B-1----:R-:W-:Y:S02]  /*1ca0*/  UIADD3 UR4, UPT, UPT, UR10, 0x6000, URZ ;  /* 0x000060000a047890 */ /* 0x002fe4000fffe0ff */
[----:B------:R-:W-:Y:S01]  /*1cb0*/  ISETP.LT.U32.AND P0, PT, R4, 0x20, P0 ;  /* 0x000000200400780c */ /* 0x000fe20000701070 */
[----:B------:R-:W-:-:S12]  /*1cc0*/  UMOV UR5, URZ ;  /* 0x000000ff00057c82 */ /* 0x000fd80008000000 */
[----:B------:R-:W-:Y:S01]  /*1cd0*/  VOTEU.ANY UP0, P0 ;  /* 0x0000000000ff7886 */ /* 0x000fe20000000100 */
[----:B------:R-:W-:-:S04]  /*1ce0*/  VOTEU.ANY UP1, P0 ;  /* 0x0000000000ff7886 */ /* 0x000fc80000020100 */
[----:B------:R-:W-:Y:S01]  /*1cf0*/  @UP0 UMOV UR5, UR4 ;  /* 0x0000000400050c82 */ /* 0x000fe20008000000 */
[----:B------:R-:W-:Y:S01]  /*1d00*/  USHF.L.U32 UR4, UR8, 0x15, URZ ;  /* 0x0000001508047899 */ /* 0x000fe200080006ff */
[----:B------:R1:W-:Y:S01]  /*1d10*/  @UP1 UTCBAR [UR5], URZ ;  /* 0x000000ff050013e9 */ /* 0x0003e200080000ff */
[----:B------:R-:W-:Y:S02]  /*1d20*/  BAR.SYNC.DEFER_BLOCKING 0x0 ;  /* 0x0000000000007b1d */ /* 0x000fe40000010000 */
[----:B------:R-:W-:-:S04]  /*1d30*/  ULOP3.LUT UR4, UR4, 0x600000, URZ, 0xc0, !UPT ;  /* 0x0060000004047892 */ /* 0x000fc8000f8ec0ff */
[----:B------:R-:W-:Y:S01]  /*1d40*/  UIADD3 UR4, UPT, UPT, UR11, UR4, URZ ;  /* 0x000000040b047290 */ /* 0x000fe2000fffe0ff */
[----:B------:R-:W3:Y:S02]  /*1d50*/  SYNCS.PHASECHK.TRANS64.TRYWAIT P0, [UR10+0x6000], RZ ;  /* 0x006000ffff0075a7 */ /* 0x000ee4000800110a */
[----:B-1-3--:R-:W-:Y:S09]  /*1d60*/  @!P0 BRA `(.L_x_7) ;  /* 0x0000001000288947 */ /* 0x00aff20003800000 */
.L_x_11:
[----:B------:R-:W-:Y:S01]  /*1d70*/  BAR.SYNC.DEFER_BLOCKING 0x0 ;  /* 0x0000000000007b1d */ /* 0x000fe20000010000 */
[----:B------:R-:W-:Y:S01]  /*1d80*/  LOP3.LUT R70, R2, 0x7, RZ, 0xc0, !PT ;  /* 0x0000000702467812 */ /* 0x000fe200078ec0ff */
[----:B------:R-:W-:Y:S01]  /*1d90*/  IMAD.SHL.U32 R68, R68, 0x4, RZ ;  /* 0x0000000444447824 */ /* 0x000fe200078e00ff */
[----:B------:R-:W-:Y:S02]  /*1da0*/  LOP3.LUT R71, R71, 0xf0, RZ, 0xc0, !PT ;  /* 0x000000f047477812 */ /* 0x000fe400078ec0ff */
[----:B------:R-:W-:Y:S01]  /*1db0*/  SHF.R.S32.HI R72, RZ, 0x4, R2 ;  /* 0x00000004ff487819 */ /* 0x000fe20000011402 */
[----:B------:R-:W-:Y:S01]  /*1dc0*/  IMAD R74, R3, 0x4, R70 ;  /* 0x00000004034a7824 */ /* 0x000fe200078e0246 */
[----:B--2---:R-:W-:Y:S01]  /*1dd0*/  LDTM.16dp32bit_t0_t15.x64 R4, tmem[UR4] ;  /* 0x00000004000479ee */ /* 0x004fe20008b00000 */
[----:B------:R-:W1:Y:S01]  /*1de0*/  LDTM.16dp32bit_t16_t31.x64 R4, tmem[UR4+0x40] ;  /* 0x00004004000479ee */ /* 0x000e620008b20000 */
[----:B------:R-:W-:Y:S01]  /*1df0*/  IMAD R71, R70, 0x800, R71 ;  /* 0x0000080046477824 */ /* 0x000fe200078e0247 */
[----:B------:R-:W-:Y:S01]  /*1e00*/  LOP3.LUT R70, R2, 0x10, RZ, 0xc0, !PT ;  /* 0x0000001002467812 */ /* 0x000fe200078ec0ff */
[----:B------:R-:W2:Y:S01]  /*1e10*/  LDCU.64 UR4, c[0x0][0x390] ;  /* 0x00007200ff0477ac */ /* 0x000ea20008000a00 */
[----:B------:R-:W-:-:S03]  /*1e20*/  SGXT R72, R72, 0x1 ;  /* 0x000000014848781a */ /* 0x000fc60000000200 */
[----:B------:R-:W-:Y:S01]  /*1e30*/  IMAD R70, R70, 0x40, R71 ;  /* 0x0000004046467824 */ /* 0x000fe200078e0247 */
[----:B------:R-:W-:Y:S01]  /*1e40*/  LOP3.LUT R73, R69, 0x2040, R72, 0xf8, !PT ;  /* 0x0000204045497812 */ /* 0x000fe200078ef848 */
[----:B------:R-:W-:Y:S02]  /*1e50*/  IMAD.SHL.U32 R72, R74, 0x10, RZ ;  /* 0x000000104a487824 */ /* 0x000fe400078e00ff */
[----:B------:R-:W-:Y:S02]  /*1e60*/  IMAD R70, R3, 0x8, R70 ;  /* 0x0000000803467824 */ /* 0x000fe400078e0246 */
[----:B------:R-:W-:Y:S01]  /*1e70*/  IMAD.SHL.U32 R69, R2, 0x80, RZ ;  /* 0x0000008002457824 */ /* 0x000fe200078e00ff */
[----:B------:R-:W-:Y:S02]  /*1e80*/  LOP3.LUT R72, R73, R72, RZ, 0x3c, !PT ;  /* 0x0000004849487212 */ /* 0x000fe400078e3cff */
[C---:B------:R-:W-:Y:S01]  /*1e90*/  LOP3.LUT R71, R70.reuse, 0x10, RZ, 0x3c, !PT ;  /* 0x0000001046477812 */ /* 0x040fe200078e3cff */
[----:B------:R-:W1:Y:S01]  /*1ea0*/  @!P2 SYNCS.CCTL.IV [UR10+0x6000] ;  /* 0x00600000ff00a9b1 */ /* 0x000e62000800000a */
[C---:B------:R-:W-:Y:S01]  /*1eb0*/  LOP3.LUT R84, R70.reuse, 0x20, RZ, 0x3c, !PT ;  /* 0x0000002046547812 */ /* 0x040fe200078e3cff */
[----:B------:R-:W-:Y:S01]  /*1ec0*/  NOP ;  /* 0x0000000000007918 */ /* 0x000fe20000000000 */
[----:B------:R-:W-:-:S02]  /*1ed0*/  LOP3.LUT R85, R70, 0x30, RZ, 0x3c, !PT ;  /* 0x0000003046557812 */ /* 0x000fc400078e3cff */
[C---:B------:R-:W-:Y:S01]  /*1ee0*/  LOP3.LUT R86, R70.reuse, 0x40, RZ, 0x3c, !PT ;  /* 0x0000004046567812 */ /* 0x040fe200078e3cff */
[----:B-1----:R-:W-:Y:S01]  /*1ef0*/  STS.128 [R70+UR10], R4 ;  /* 0x0000000446007988 */ /* 0x002fe20008000c0a */
[C---:B------:R-:W-:Y:S02]  /*1f00*/  LOP3.LUT R87, R70.reuse, 0x50, RZ, 0x3c, !PT ;  /* 0x0000005046577812 */ /* 0x040fe400078e3cff */
[C---:B------:R-:W-:Y:S01]  /*1f10*/  LOP3.LUT R88, R70.reuse, 0x60, RZ, 0x3c, !PT ;  /* 0x0000006046587812 */ /* 0x040fe200078e3cff */
[----:B------:R-:W-:Y:S01]  /*1f20*/  STS.128 [R71+UR10], R8 ;  /* 0x0000000847007988 */ /* 0x000fe20008000c0a */
[----:B------:R-:W-:Y:S02]  /*1f30*/  LOP3.LUT R89, R70, 0x70, RZ, 0x3c, !PT ;  /* 0x0000007046597812 */ /* 0x000fe400078e3cff */
[----:B------:R-:W-:Y:S01]  /*1f40*/  LOP3.LUT R69, R69, 0x400, RZ, 0xc0, !PT ;  /* 0x0000040045457812 */ /* 0x000fe200078ec0ff */
[----:B------:R-:W-:Y:S01]  /*1f50*/  STS.128 [R84+UR10], R12 ;  /* 0x0000000c54007988 */ /* 0x000fe20008000c0a */
[----:B------:R-:W-:-:S02]  /*1f60*/  SHF.R.U32.HI R2, RZ, 0x5, R2 ;  /* 0x00000005ff027819 */ /* 0x000fc40000011602 */
[----:B------:R-:W-:Y:S01]  /*1f70*/  IADD3 R3, PT, PT, R72, UR10, R69 ;  /* 0x0000000a48037c10 */ /* 0x000fe2000fffe045 */
[----:B------:R-:W-:Y:S01]  /*1f80*/  STS.128 [R85+UR10], R16 ;  /* 0x0000001055007988 */ /* 0x000fe20008000c0a */
[----:B------:R-:W-:Y:S01]  /*1f90*/  SGXT.U32 R2, R2, 0x2 ;  /* 0x000000020202781a */ /* 0x000fe20000000000 */
[----:B------:R-:W-:Y:S02]  /*1fa0*/  IMAD.SHL.U32 R69, R0, 0x4, RZ ;  /* 0x0000000400457824 */ /* 0x000fe400078e00ff */
[----:B------:R-:W-:Y:S01]  /*1fb0*/  STS.128 [R86+UR10], R20 ;  /* 0x0000001456007988 */ /* 0x000fe20008000c0a */
[----:B------:R-:W-:-:S03]  /*1fc0*/  LOP3.LUT R0, R2, 0x24, RZ, 0xfc, !PT ;  /* 0x0000002402007812 */ /* 0x000fc600078efcff */
[----:B------:R1:W-:Y:S04]  /*1fd0*/  STS.128 [R87+UR10], R24 ;  /* 0x0000001857007988 */ /* 0x0003e80008000c0a */
[----:B------:R3:W-:Y:S04]  /*1fe0*/  STS.128 [R88+UR10], R28 ;  /* 0x0000001c58007988 */ /* 0x0007e80008000c0a */
[----:B------:R4:W-:Y:S01]  /*1ff0*/  STS.128 [R89+UR10], R32 ;  /* 0x0000002059007988 */ /* 0x0009e20008000c0a */
[----:B------:R-:W-:Y:S01]  /*2000*/  BAR.SYNC.DEFER_BLOCKING 0x0 ;  /* 0x0000000000007b1d */ /* 0x000fe20000010000 */
[----:B-1----:R-:W-:Y:S01]  /*2010*/  LOP3.LUT R24, R2, 0x8, RZ, 0xfc, !PT ;  /* 0x0000000802187812 */ /* 0x002fe200078efcff */
[----:B------:R-:W-:Y:S01]  /*2020*/  IMAD.SHL.U32 R27, R0, 0x80, RZ ;  /* 0x00000080001b7824 */ /* 0x000fe200078e00ff */
[----:B------:R-:W-:-:S02]  /*2030*/  LOP3.LUT R25, R2, 0xc, RZ, 0xfc, !PT ;  /* 0x0000000c02197812 */ /* 0x000fc400078efcff */
[----:B------:R-:W-:Y:S01]  /*2040*/  LOP3.LUT R26, R2, 0x10, RZ, 0xfc, !PT ;  /* 0x00000010021a7812 */ /* 0x000fe200078efcff */
[----:B------:R-:W-:Y:S01]  /*2050*/  IMAD.SHL.U32 R24, R24, 0x80, RZ ;  /* 0x0000008018187824 */ /* 0x000fe200078e00ff */
[C---:B---3--:R-:W-:Y:S01]  /*2060*/  LOP3.LUT R30, R2.reuse, 0x14, RZ, 0xfc, !PT ;  /* 0x00000014021e7812 */ /* 0x048fe200078efcff */
[----:B------:R-:W-:Y:S01]  /*2070*/  IMAD.SHL.U32 R28, R25, 0x80, RZ ;  /* 0x00000080191c7824 */ /* 0x000fe200078e00ff */
[----:B----4-:R-:W-:Y:S01]  /*2080*/  LOP3.LUT R33, R2, 0x4, RZ, 0xfc, !PT ;  /* 0x0000000402217812 */ /* 0x010fe200078efcff */
[----:B------:R-:W-:Y:S01]  /*2090*/  IMAD.SHL.U32 R29, R26, 0x80, RZ ;  /* 0x000000801a1d7824 */ /* 0x000fe200078e00ff */
[----:B------:R-:W-:Y:S01]  /*20a0*/  LOP3.LUT R31, R2, 0x18, RZ, 0xfc, !PT ;  /* 0x00000018021f7812 */ /* 0x000fe200078efcff */
[----:B------:R-:W-:Y:S01]  /*20b0*/  IMAD.SHL.U32 R30, R30, 0x80, RZ ;  /* 0x000000801e1e7824 */ /* 0x000fe200078e00ff */
[C---:B------:R-:W-:Y:S01]  /*20c0*/  LOP3.LUT R32, R2.reuse, 0x1c, RZ, 0xfc, !PT ;  /* 0x0000001c02207812 */ /* 0x040fe200078efcff */
[----:B------:R-:W-:Y:S01]  /*20d0*/  IMAD.SHL.U32 R33, R33, 0x80, RZ ;  /* 0x0000008021217824 */ /* 0x000fe200078e00ff */
[C---:B------:R-:W-:Y:S01]  /*20e0*/  LOP3.LUT R34, R2.reuse, 0x20, RZ, 0xfc, !PT ;  /* 0x0000002002227812 */ /* 0x040fe200078efcff */
[----:B------:R-:W-:Y:S01]  /*20f0*/  IMAD.SHL.U32 R31, R31, 0x80, RZ ;  /* 0x000000801f1f7824 */ /* 0x000fe200078e00ff */
[----:B------:R-:W-:Y:S01]  /*2100*/  LOP3.LUT R35, R2, 0x28, RZ, 0xfc, !PT ;  /* 0x0000002802237812 */ /* 0x000fe200078efcff */
[----:B------:R-:W-:-:S02]  /*2110*/  IMAD.SHL.U32 R32, R32, 0x80, RZ ;  /* 0x0000008020207824 */ /* 0x000fc400078e00ff */
[----:B------:R-:W-:Y:S01]  /*2120*/  IMAD.SHL.U32 R34, R34, 0x80, RZ ;  /* 0x0000008022227824 */ /* 0x000fe200078e00ff */
[----:B------:R-:W1:Y:S01]  /*2130*/  LDSM.16.M88.4 R80, [R3] ;  /* 0x000000000350783b */ /* 0x000e620000000200 */
[----:B------:R-:W-:-:S03]  /*2140*/  IMAD.SHL.U32 R35, R35, 0x80, RZ ;  /* 0x0000008023237824 */ /* 0x000fc600078e00ff */
[----:B------:R-:W-:Y:S04]  /*2150*/  LDSM.16.M88.4 R16, [R3+0x80] ;  /* 0x000080000310783b */ /* 0x000fe80000000200 */
[----:B------:R-:W-:Y:S04]  /*2160*/  LDSM.16.M88.4 R76, [R3+0x100] ;  /* 0x00010000034c783b */ /* 0x000fe80000000200 */
[----:B------:R-:W-:Y:S04]  /*2170*/  LDSM.16.M88.4 R72, [R3+0x180] ;  /* 0x000180000348783b */ /* 0x000fe80000000200 */
[----:B------:R-:W-:Y:S04]  /*2180*/  LDSM.16.M88.4 R20, [R3+0x200] ;  /* 0x000200000314783b */ /* 0x000fe80000000200 */
[----:B------:R-:W-:Y:S04]  /*2190*/  LDSM.16.M88.4 R12, [R3+0x280] ;  /* 0x00028000030c783b */ /* 0x000fe80000000200 */
[----:B------:R-:W-:Y:S04]  /*21a0*/  LDSM.16.M88.4 R8, [R3+0x300] ;  /* 0x000300000308783b */ /* 0x000fe80000000200 */
[----:B------:R-:W-:Y:S01]  /*21b0*/  LDSM.16.M88.4 R4, [R3+0x380] ;  /* 0x000380000304783b */ /* 0x000fe20000000200 */
[----:B------:R-:W-:Y:S06]  /*21c0*/  BAR.SYNC.DEFER_BLOCKING 0x0 ;  /* 0x0000000000007b1d */ /* 0x000fec0000010000 */
[----:B------:R3:W-:Y:S04]  /*21d0*/  STS.128 [R70+UR10], R36 ;  /* 0x0000002446007988 */ /* 0x0007e80008000c0a */
[----:B------:R4:W-:Y:S04]  /*21e0*/  STS.128 [R71+UR10], R40 ;  /* 0x0000002847007988 */ /* 0x0009e80008000c0a */
[----:B------:R-:W-:Y:S04]  /*21f0*/  STS.128 [R84+UR10], R44 ;  /* 0x0000002c54007988 */ /* 0x000fe80008000c0a */
[----:B------:R-:W-:Y:S04]  /*2200*/  STS.128 [R85+UR10], R48 ;  /* 0x0000003055007988 */ /* 0x000fe80008000c0a */
[----:B------:R2:W-:Y:S01]  /*2210*/  STS.128 [R86+UR10], R52 ;  /* 0x0000003456007988 */ /* 0x0005e20008000c0a */
[----:B---3--:R-:W-:-:S02]  /*2220*/  LOP3.LUT R36, R2, 0x2c, RZ, 0xfc, !PT ;  /* 0x0000002c02247812 */ /* 0x008fc400078efcff */
[C---:B------:R-:W-:Y:S01]  /*2230*/  LOP3.LUT R37, R2.reuse, 0x30, RZ, 0xfc, !PT ;  /* 0x0000003002257812 */ /* 0x040fe200078efcff */
[----:B------:R-:W-:Y:S01]  /*2240*/  STS.128 [R87+UR10], R56 ;  /* 0x0000003857007988 */ /* 0x000fe20008000c0a */
[----:B------:R-:W-:Y:S01]  /*2250*/  LOP3.LUT R38, R2, 0x34, RZ, 0xfc, !PT ;  /* 0x0000003402267812 */ /* 0x000fe200078efcff */
[----:B----4-:R-:W-:Y:S01]  /*2260*/  IMAD.SHL.U32 R40, R36, 0x80, RZ ;  /* 0x0000008024287824 */ /* 0x010fe200078e00ff */
[C---:B------:R-:W-:Y:S01]  /*2270*/  LOP3.LUT R39, R2.reuse, 0x38, RZ, 0xfc, !PT ;  /* 0x0000003802277812 */ /* 0x040fe200078efcff */
[----:B------:R3:W-:Y:S01]  /*2280*/  STS.128 [R88+UR10], R60 ;  /* 0x0000003c58007988 */ /* 0x0007e20008000c0a */
[----:B------:R-:W-:Y:S01]  /*2290*/  LOP3.LUT R42, R2, 0x3c, RZ, 0xfc, !PT ;  /* 0x0000003c022a7812 */ /* 0x000fe200078efcff */
[----:B------:R-:W-:Y:S02]  /*22a0*/  IMAD.SHL.U32 R41, R37, 0x80, RZ ;  /* 0x0000008025297824 */ /* 0x000fe400078e00ff */
[----:B------:R4:W-:Y:S01]  /*22b0*/  STS.128 [R89+UR10], R64 ;  /* 0x0000004059007988 */ /* 0x0009e20008000c0a */
[----:B------:R-:W-:-:S02]  /*22c0*/  IMAD.SHL.U32 R2, R39, 0x80, RZ ;  /* 0x0000008027027824 */ /* 0x000fc400078e00ff */
[----:B------:R-:W-:Y:S01]  /*22d0*/  IMAD.SHL.U32 R0, R42, 0x80, RZ ;  /* 0x000000802a007824 */ /* 0x000fe200078e00ff */
[----:B------:R-:W-:Y:S01]  /*22e0*/  BAR.SYNC.DEFER_BLOCKING 0x0 ;  /* 0x0000000000007b1d */ /* 0x000fe20000010000 */
[----:B--2---:R-:W-:Y:S02]  /*22f0*/  LEA R52, P4, R30, UR4, 0x2 ;  /* 0x000000041e347c11 */ /* 0x004fe4000f8810ff */
[----:B------:R-:W-:Y:S02]  /*2300*/  LEA R54, P5, R31, UR4, 0x2 ;  /* 0x000000041f367c11 */ /* 0x000fe4000f8a10ff */
[----:B---3--:R-:W-:Y:S02]  /*2310*/  LEA R62, P3, R33, UR4, 0x2 ;  /* 0x00000004213e7c11 */ /* 0x008fe4000f8610ff */
[----:B------:R-:W-:Y:S02]  /*2320*/  LEA R60, P6, R29, UR4, 0x2 ;  /* 0x000000041d3c7c11 */ /* 0x000fe4000f8c10ff */
[----:B----4-:R-:W-:Y:S01]  /*2330*/  IADD3 R66, P0, P2, R69, UR4, R68 ;  /* 0x0000000445427c10 */ /* 0x010fe2000fa1e044 */
[----:B------:R-:W-:Y:S01]  /*2340*/  IMAD.SHL.U32 R68, R38, 0x80, RZ ;  /* 0x0000008026447824 */ /* 0x000fe200078e00ff */
[----:B------:R-:W-:-:S02]  /*2350*/  LEA.HI.X R26, R33, UR5, RZ, 0x2, P3 ;  /* 0x00000005211a7c11 */ /* 0x000fc400098f14ff */
[----:B------:R-:W-:Y:S02]  /*2360*/  IADD3.X R67, PT, PT, RZ, UR5, RZ, P0, P2 ;  /* 0x00000005ff437c10 */ /* 0x000fe400087e44ff */
[C---:B------:R-:W-:Y:S02]  /*2370*/  IADD3 R62, P3, PT, R69.reuse, R62, RZ ;  /* 0x0000003e453e7210 */ /* 0x040fe40007f7e0ff */
[----:B------:R-:W-:Y:S02]  /*2380*/  LEA R64, P0, R24, UR4, 0x2 ;  /* 0x0000000418407c11 */ /* 0x000fe4000f8010ff */
[----:B------:R-:W-:Y:S01]  /*2390*/  LEA R58, P2, R28, UR4, 0x2 ;  /* 0x000000041c3a7c11 */ /* 0x000fe2000f8410ff */
[----:B------:R-:W-:Y:S01]  /*23a0*/  IMAD.X R63, RZ, RZ, R26, P3 ;  /* 0x000000ffff3f7224 */ /* 0x000fe200018e061a */
[----:B------:R-:W-:Y:S01]  /*23b0*/  LEA.HI.X R25, R24, UR5, RZ, 0x2, P0 ;  /* 0x0000000518197c11 */ /* 0x000fe200080f14ff */
[----:B------:R-:W2:Y:S01]  /*23c0*/  LDSM.16.M88.4 R36, [R3] ;  /* 0x000000000324783b */ /* 0x000ea20000000200 */
[----:B------:R-:W-:-:S02]  /*23d0*/  IADD3 R64, P0, PT, R69, R64, RZ ;  /* 0x0000004045407210 */ /* 0x000fc40007f1e0ff */
[----:B------:R-:W-:Y:S01]  /*23e0*/  LEA.HI.X R24, R28, UR5, RZ, 0x2, P2 ;  /* 0x000000051c187c11 */ /* 0x000fe200090f14ff */
[----:B-1----:R-:W-:Y:S01]  /*23f0*/  STG.E desc[UR20][R66.64], R80 ;  /* 0x0000005042007986 */ /* 0x002fe2000c101914 */
[----:B------:R-:W-:Y:S01]  /*2400*/  IADD3 R58, P3, PT, R69, R58, RZ ;  /* 0x0000003a453a7210 */ /* 0x000fe20007f7e0ff */
[----:B------:R-:W-:Y:S01]  /*2410*/  IMAD.X R65, RZ, RZ, R25, P0 ;  /* 0x000000ffff417224 */ /* 0x000fe200000e0619 */
[----:B------:R-:W-:Y:S01]  /*2420*/  LEA.HI.X R26, R29, UR5, RZ, 0x2, P6 ;  /* 0x000000051d1a7c11 */ /* 0x000fe2000b0f14ff */
[----:B------:R-:W-:Y:S01]  /*2430*/  STG.E desc[UR20][R66.64+0x100], R81 ;  /* 0x0001005142007986 */ /* 0x000fe2000c101914 */
[----:B------:R-:W-:Y:S01]  /*2440*/  LEA.HI.X R25, R30, UR5, RZ, 0x2, P4 ;  /* 0x000000051e197c11 */ /* 0x000fe2000a0f14ff */
[----:B------:R-:W-:Y:S01]  /*2450*/  IMAD.X R59, RZ, RZ, R24, P3 ;  /* 0x000000ffff3b7224 */ /* 0x000fe200018e0618 */
[----:B------:R-:W-:Y:S01]  /*2460*/  LEA.HI.X R24, R31, UR5, RZ, 0x2, P5 ;  /* 0x000000051f187c11 */ /* 0x000fe2000a8f14ff */
[----:B------:R-:W-:Y:S01]  /*2470*/  LDSM.16.M88.4 R44, [R3+0x280] ;  /* 0x00028000032c783b */ /* 0x000fe20000000200 */
[----:B------:R-:W-:-:S02]  /*2480*/  IADD3 R60, P6, PT, R69, R60, RZ ;  /* 0x0000003c453c7210 */ /* 0x000fc40007fde0ff */
[C---:B------:R-:W-:Y:S01]  /*2490*/  IADD3 R52, P4, PT, R69.reuse, R52, RZ ;  /* 0x0000003445347210 */ /* 0x040fe20007f9e0ff */
[----:B------:R-:W1:Y:S01]  /*24a0*/  LDSM.16.M88.4 R28, [R3+0x80] ;  /* 0x00008000031c783b */ /* 0x000e620000000200 */
[C---:B------:R-:W-:Y:S01]  /*24b0*/  LEA R56, P0, R32.reuse, UR4, 0x2 ;  /* 0x0000000420387c11 */ /* 0x040fe2000f8010ff */
[----:B------:R-:W-:Y:S01]  /*24c0*/  IMAD.X R61, RZ, RZ, R26, P6 ;  /* 0x000000ffff3d7224 */ /* 0x000fe200030e061a */
[----:B------:R-:W-:Y:S01]  /*24d0*/  IADD3 R54, P6, PT, R69, R54, RZ ;  /* 0x0000003645367210 */ /* 0x000fe20007fde0ff */
[----:B------:R-:W-:Y:S01]  /*24e0*/  IMAD.X R53, RZ, RZ, R25, P4 ;  /* 0x000000ffff357224 */ /* 0x000fe200020e0619 */
[----:B------:R-:W-:Y:S02]  /*24f0*/  LEA R70, P4, R35, UR4, 0x2 ;  /* 0x0000000423467c11 */ /* 0x000fe4000f8810ff */
[----:B------:R-:W-:Y:S01]  /*2500*/  LEA.HI.X R26, R32, UR5, RZ, 0x2, P0 ;  /* 0x00000005201a7c11 */ /* 0x000fe200080f14ff */
[----:B------:R-:W-:Y:S01]  /*2510*/  IMAD.X R55, RZ, RZ, R24, P6 ;  /* 0x000000ffff377224 */ /* 0x000fe200030e0618 */
[----:B------:R-:W-:-:S02]  /*2520*/  IADD3 R56, P0, PT, R69, R56, RZ ;  /* 0x0000003845387210 */ /* 0x000fc40007f1e0ff */
[----:B------:R-:W-:Y:S02]  /*2530*/  LEA R48, P2, R34, UR4, 0x2 ;  /* 0x0000000422307c11 */ /* 0x000fe4000f8410ff */
[----:B------:R-:W-:Y:S01]  /*2540*/  LEA R50, P3, R27, UR4, 0x2 ;  /* 0x000000041b327c11 */ /* 0x000fe2000f8610ff */
[----:B------:R-:W-:Y:S01]  /*2550*/  IMAD.X R57, RZ, RZ, R26, P0 ;  /* 0x000000ffff397224 */ /* 0x000fe200000e061a */
[----:B------:R-:W-:Y:S02]  /*2560*/  LEA R84, P5, R40, UR4, 0x2 ;  /* 0x0000000428547c11 */ /* 0x000fe4000f8a10ff */
[----:B------:R-:W-:Y:S02]  /*2570*/  LEA.HI.X R33, R35, UR5, RZ, 0x2, P4 ;  /* 0x0000000523217c11 */ /* 0x000fe4000a0f14ff */
[----:B------:R-:W-:Y:S02]  /*2580*/  IADD3 R70, P4, PT, R69, R70, RZ ;  /* 0x0000004645467210 */ /* 0x000fe40007f9e0ff */
[----:B------:R-:W-:-:S02]  /*2590*/  LEA.HI.X R25, R34, UR5, RZ, 0x2, P2 ;  /* 0x0000000522197c11 */ /* 0x000fc400090f14ff */
[----:B------:R-:W-:Y:S01]  /*25a0*/  LEA R86, P6, R41, UR4, 0x2 ;  /* 0x0000000429567c11 */ /* 0x000fe2000f8c10ff */
[----:B------:R-:W-:Y:S01]  /*25b0*/  IMAD.X R71, RZ, RZ, R33, P4 ;  /* 0x000000ffff477224 */ /* 0x000fe200020e0621 */
[----:B------:R-:W-:Y:S01]  /*25c0*/  IADD3 R48, P2, PT, R69, R48, RZ ;  /* 0x0000003045307210 */ /* 0x000fe20007f5e0ff */
[----:B--2---:R-:W-:Y:S01]  /*25d0*/  STG.E desc[UR20][R66.64+0x80], R36 ;  /* 0x0000802442007986 */ /* 0x004fe2000c101914 */
[----:B------:R-:W-:Y:S02]  /*25e0*/  LEA.HI.X R24, R27, UR5, RZ, 0x2, P3 ;  /* 0x000000051b187c11 */ /* 0x000fe400098f14ff */
[C---:B------:R-:W-:Y:S01]  /*25f0*/  IADD3 R50, P0, PT, R69.reuse, R50, RZ ;  /* 0x0000003245327210 */ /* 0x040fe20007f1e0ff */
[----:B------:R-:W-:Y:S01]  /*2600*/  IMAD.X R49, RZ, RZ, R25, P2 ;  /* 0x000000ffff317224 */ /* 0x000fe200010e0619 */
[----:B------:R-:W-:Y:S01]  /*2610*/  LEA.HI.X R32, R40, UR5, RZ, 0x2, P5 ;  /* 0x0000000528207c11 */ /* 0x000fe2000a8f14ff */
[----:B------:R-:W-:Y:S01]  /*2620*/  STG.E desc[UR20][R66.64+0x180], R37 ;  /* 0x0001802542007986 */ /* 0x000fe2000c101914 */
[----:B------:R-:W-:Y:S01]  /*2630*/  IADD3 R84, P5, PT, R69, R84, RZ ;  /* 0x0000005445547210 */ /* 0x000fe20007fbe0ff */
[----:B------:R-:W-:Y:S01]  /*2640*/  IMAD.X R51, RZ, RZ, R24, P0 ;  /* 0x000000ffff337224 */ /* 0x000fe200000e0618 */
[----:B------:R-:W-:Y:S01]  /*2650*/  LEA.HI.X R40, R41, UR5, RZ, 0x2, P6 ;  /* 0x0000000529287c11 */ /* 0x000fe2000b0f14ff */
[----:B------:R-:W2:Y:S01]  /*2660*/  LDSM.16.M88.4 R24, [R3+0x100] ;  /* 0x000100000318783b */ /* 0x000ea20000000200 */
[C---:B------:R-:W-:Y:S01]  /*2670*/  IADD3 R86, P4, PT, R69.reuse, R86, RZ ;  /* 0x0000005645567210 */ /* 0x040fe20007f9e0ff */
[----:B------:R-:W-:Y:S01]  /*2680*/  IMAD.X R85, RZ, RZ, R32, P5 ;  /* 0x000000ffff557224 */ /* 0x000fe200028e0620 */
[----:B------:R-:W-:Y:S01]  /*2690*/  LEA R88, P2, R68, UR4, 0x2 ;  /* 0x0000000444587c11 */ /* 0x000fe2000f8410ff */
[----:B------:R-:W3:Y:S01]  /*26a0*/  LDSM.16.M88.4 R32, [R3+0x180] ;  /* 0x000180000320783b */ /* 0x000ee20000000200 */
[----:B------:R-:W-:Y:S01]  /*26b0*/  LEA R90, P3, R2, UR4, 0x2 ;  /* 0x00000004025a7c11 */ /* 0x000fe2000f8610ff */
[----:B------:R-:W-:Y:S01]  /*26c0*/  IMAD.X R87, RZ, RZ, R40, P4 ;  /* 0x000000ffff577224 */ /* 0x000fe200020e0628 */
[----:B------:R-:W-:Y:S01]  /*26d0*/  LEA R92, P0, R0, UR4, 0x2 ;  /* 0x00000004005c7c11 */ /* 0x000fe2000f8010ff */
[----:B------:R-:W4:Y:S01]  /*26e0*/  LDSM.16.M88.4 R40, [R3+0x200] ;  /* 0x000200000328783b */ /* 0x000f220000000200 */
[----:B------:R-:W-:-:S02]  /*26f0*/  IADD3 R88, P6, PT, R69, R88, RZ ;  /* 0x0000005845587210 */ /* 0x000fc40007fde0ff */
[----:B------:R-:W-:Y:S01]  /*2700*/  LEA.HI.X R68, R68, UR5, RZ, 0x2, P2 ;  /* 0x0000000544447c11 */ /* 0x000fe200090f14ff */
[----:B------:R-:W-:Y:S01]  /*2710*/  STG.E desc[UR20][R62.64], R82 ;  /* 0x000000523e007986 */ /* 0x000fe2000c101914 */
[C---:B------:R-:W-:Y:S02]  /*2720*/  IADD3 R90, P5, PT, R69.reuse, R90, RZ ;  /* 0x0000005a455a7210 */ /* 0x040fe40007fbe0ff */
[----:B------:R-:W-:Y:S01]  /*2730*/  LEA.HI.X R2, R2, UR5, RZ, 0x2, P3 ;  /* 0x0000000502027c11 */ /* 0x000fe200098f14ff */
[----:B------:R-:W-:Y:S01]  /*2740*/  STG.E desc[UR20][R62.64+0x80], R38 ;  /* 0x000080263e007986 */ /* 0x000fe2000c101914 */
[----:B------:R-:W-:Y:S01]  /*2750*/  IADD3 R92, P4, PT, R69, R92, RZ ;  /* 0x0000005c455c7210 */ /* 0x000fe20007f9e0ff */
[----:B------:R-:W-:Y:S01]  /*2760*/  IMAD.X R89, RZ, RZ, R68, P6 ;  /* 0x000000ffff597224 */ /* 0x000fe200030e0644 */
[----:B------:R-:W-:Y:S01]  /*2770*/  LEA.HI.X R0, R0, UR5, RZ, 0x2, P0 ;  /* 0x0000000500007c11 */ /* 0x000fe200080f14ff */
[----:B------:R-:W-:Y:S01]  /*2780*/  STG.E desc[UR20][R62.64+0x100], R83 ;  /* 0x000100533e007986 */ /* 0x000fe2000c101914 */
[----:B------:R-:W-:-:S03]  /*2790*/  IMAD.X R91, RZ, RZ, R2, P5 ;  /* 0x000000ffff5b7224 */ /* 0x000fc600028e0602 */
[----:B------:R-:W-:Y:S01]  /*27a0*/  STG.E desc[UR20][R62.64+0x180], R39 ;  /* 0x000180273e007986 */ /* 0x000fe2000c101914 */
[----:B------:R-:W-:-:S03]  /*27b0*/  IMAD.X R93, RZ, RZ, R0, P4 ;  /* 0x000000ffff5d7224 */ /* 0x000fc600020e0600 */
[----:B------:R-:W-:Y:S04]  /*27c0*/  STG.E desc[UR20][R64.64], R16 ;  /* 0x0000001040007986 */ /* 0x000fe8000c101914 */
[----:B------:R-:W-:Y:S04]  /*27d0*/  STG.E desc[UR20][R64.64+0x100], R17 ;  /* 0x0001001140007986 */ /* 0x000fe8000c101914 */
[----:B-1----:R-:W-:Y:S04]  /*27e0*/  STG.E desc[UR20][R64.64+0x80], R28 ;  /* 0x0000801c40007986 */ /* 0x002fe8000c101914 */
[----:B------:R-:W-:Y:S04]  /*27f0*/  STG.E desc[UR20][R64.64+0x180], R29 ;  /* 0x0001801d40007986 */ /* 0x000fe8000c101914 */
[----:B------:R-:W1:Y:S04]  /*2800*/  LDSM.16.M88.4 R36, [R3+0x300] ;  /* 0x000300000324783b */ /* 0x000e680000000200 */
[----:B------:R-:W-:Y:S04]  /*2810*/  STG.E desc[UR20][R58.64], R18 ;  /* 0x000000123a007986 */ /* 0x000fe8000c101914 */
[----:B------:R-:W-:Y:S04]  /*2820*/  STG.E desc[UR20][R58.64+0x100], R19 ;  /* 0x000100133a007986 */ /* 0x000fe8000c101914 */
[----:B------:R-:W5:Y:S04]  /*2830*/  LDSM.16.M88.4 R16, [R3+0x380] ;  /* 0x000380000310783b */ /* 0x000f680000000200 */
[----:B------:R0:W-:Y:S04]  /*2840*/  STG.E desc[UR20][R58.64+0x80], R30 ;  /* 0x0000801e3a007986 */ /* 0x0001e8000c101914 */
[----:B------:R0:W-:Y:S04]  /*2850*/  STG.E desc[UR20][R58.64+0x180], R31 ;  /* 0x0001801f3a007986 */ /* 0x0001e8000c101914 */
[----:B------:R0:W-:Y:S04]  /*2860*/  STG.E desc[UR20][R60.64], R76 ;  /* 0x0000004c3c007986 */ /* 0x0001e8000c101914 */
[----:B------:R0:W-:Y:S04]  /*2870*/  STG.E desc[UR20][R60.64+0x100], R77 ;  /* 0x0001004d3c007986 */ /* 0x0001e8000c101914 */
[----:B--2---:R0:W-:Y:S04]  /*2880*/  STG.E desc[UR20][R60.64+0x80], R24 ;  /* 0x000080183c007986 */ /* 0x0041e8000c101914 */
[----:B------:R0:W-:Y:S04]  /*2890*/  STG.E desc[UR20][R60.64+0x180], R25 ;  /* 0x000180193c007986 */ /* 0x0001e8000c101914 */
[----:B------:R0:W-:Y:S04]  /*28a0*/  STG.E desc[UR20][R52.64], R78 ;  /* 0x0000004e34007986 */ /* 0x0001e8000c101914 */
[----:B------:R0:W-:Y:S04]  /*28b0*/  STG.E desc[UR20][R52.64+0x80], R26 ;  /* 0x0000801a34007986 */ /* 0x0001e8000c101914 */
[----:B------:R0:W-:Y:S04]  /*28c0*/  STG.E desc[UR20][R52.64+0x100], R79 ;  /* 0x0001004f34007986 */ /* 0x0001e8000c101914 */
[----:B------:R0:W-:Y:S04]  /*28d0*/  STG.E desc[UR20][R52.64+0x180], R27 ;  /* 0x0001801b34007986 */ /* 0x0001e8000c101914 */
[----:B------:R0:W-:Y:S04]  /*28e0*/  STG.E desc[UR20][R54.64], R72 ;  /* 0x0000004836007986 */ /* 0x0001e8000c101914 */
[----:B------:R0:W-:Y:S04]  /*28f0*/  STG.E desc[UR20][R54.64+0x100], R73 ;  /* 0x0001004936007986 */ /* 0x0001e8000c101914 */
[----:B---3--:R0:W-:Y:S04]  /*2900*/  STG.E desc[UR20][R54.64+0x80], R32 ;  /* 0x0000802036007986 */ /* 0x0081e8000c101914 */
[----:B------:R0:W-:Y:S04]  /*2910*/  STG.E desc[UR20][R54.64+0x180], R33 ;  /* 0x0001802136007986 */ /* 0x0001e8000c101914 */
[----:B------:R0:W-:Y:S04]  /*2920*/  STG.E desc[UR20][R56.64], R74 ;  /* 0x0000004a38007986 */ /* 0x0001e8000c101914 */
[----:B------:R0:W-:Y:S04]  /*2930*/  STG.E desc[UR20][R56.64+0x80], R34 ;  /* 0x0000802238007986 */ /* 0x0001e8000c101914 */
[----:B------:R0:W-:Y:S04]  /*2940*/  STG.E desc[UR20][R56.64+0x100], R75 ;  /* 0x0001004b38007986 */ /* 0x0001e8000c101914 */
[----:B------:R0:W-:Y:S04]  /*2950*/  STG.E desc[UR20][R56.64+0x180], R35 ;  /* 0x0001802338007986 */ /* 0x0001e8000c101914 */
[----:B------:R0:W-:Y:S04]  /*2960*/  STG.E desc[UR20][R48.64], R20 ;  /* 0x0000001430007986 */ /* 0x0001e8000c101914 */
[----:B------:R0:W-:Y:S04]  /*2970*/  STG.E desc[UR20][R48.64+0x100], R21 ;  /* 0x0001001530007986 */ /* 0x0001e8000c101914 */
[----:B----4-:R0:W-:Y:S04]  /*2980*/  STG.E desc[UR20][R48.64+0x80], R40 ;  /* 0x0000802830007986 */ /* 0x0101e8000c101914 */
[----:B------:R0:W-:Y:S04]  /*2990*/  STG.E desc[UR20][R48.64+0x180], R41 ;  /* 0x0001802930007986 */ /* 0x0001e8000c101914 */
        /* <DEDUP_REMOVED lines=14> */
[----:B-1----:R0:W-:Y:S04]  /*2a80*/  STG.E desc[UR20][R86.64+0x80], R36 ;  /* 0x0000802456007986 */ /* 0x0021e8000c101914 */
[----:B------:R0:W-:Y:S04]  /*2a90*/  STG.E desc[UR20][R86.64+0x180], R37 ;  /* 0x0001802556007986 */ /* 0x0001e8000c101914 */
[----:B------:R0:W-:Y:S04]  /*2aa0*/  STG.E desc[UR20][R88.64], R10 ;  /* 0x0000000a58007986 */ /* 0x0001e8000c101914 */
[----:B------:R0:W-:Y:S04]  /*2ab0*/  STG.E desc[UR20][R88.64+0x80], R38 ;  /* 0x0000802658007986 */ /* 0x0001e8000c101914 */
[----:B------:R0:W-:Y:S04]  /*2ac0*/  STG.E desc[UR20][R88.64+0x100], R11 ;  /* 0x0001000b58007986 */ /* 0x0001e8000c101914 */
[----:B------:R0:W-:Y:S04]  /*2ad0*/  STG.E desc[UR20][R88.64+0x180], R39 ;  /* 0x0001802758007986 */ /* 0x0001e8000c101914 */
[----:B------:R0:W-:Y:S04]  /*2ae0*/  STG.E desc[UR20][R90.64], R4 ;  /* 0x000000045a007986 */ /* 0x0001e8000c101914 */
[----:B------:R0:W-:Y:S04]  /*2af0*/  STG.E desc[UR20][R90.64+0x100], R5 ;  /* 0x000100055a007986 */ /* 0x0001e8000c101914 */
[----:B-----5:R0:W-:Y:S04]  /*2b00*/  STG.E desc[UR20][R90.64+0x80], R16 ;  /* 0x000080105a007986 */ /* 0x0201e8000c101914 */
[----:B------:R0:W-:Y:S04]  /*2b10*/  STG.E desc[UR20][R90.64+0x180], R17 ;  /* 0x000180115a007986 */ /* 0x0001e8000c101914 */
[----:B------:R0:W-:Y:S04]  /*2b20*/  STG.E desc[UR20][R92.64], R6 ;  /* 0x000000065c007986 */ /* 0x0001e8000c101914 */
[----:B------:R0:W-:Y:S04]  /*2b30*/  STG.E desc[UR20][R92.64+0x80], R18 ;  /* 0x000080125c007986 */ /* 0x0001e8000c101914 */
[----:B------:R0:W-:Y:S04]  /*2b40*/  STG.E desc[UR20][R92.64+0x100], R7 ;  /* 0x000100075c007986 */ /* 0x0001e8000c101914 */
[----:B------:R0:W-:Y:S01]  /*2b50*/  STG.E desc[UR20][R92.64+0x180], R19 ;  /* 0x000180135c007986 */ /* 0x0001e2000c101914 */
[----:B------:R-:W-:Y:S06]  /*2b60*/  BAR.SYNC.DEFER_BLOCKING 0x0 ;  /* 0x0000000000007b1d */ /* 0x000fec0000010000 */
[----:B------:R-:W-:Y:S05]  /*2b70*/  @P1 BRA `(.L_x_8) ;  /* 0x00000000009c1947 */ /* 0x000fea0003800000 */
[----:B------:R-:W-:Y:S01]  /*2b80*/  NOP ;  /* 0x0000000000007918 */ /* 0x000fe20000000000 */
[----:B------:R-:W-:Y:S01]  /*2b90*/  UMOV UR4, 0x50 ;  /* 0x0000005000047882 */ /* 0x000fe20000000000 */
[----:B------:R-:W-:Y:S01]  /*2ba0*/  IMAD.U32 R0, RZ, RZ, UR11 ;  /* 0x0000000bff007e24 */ /* 0x000fe2000f8e00ff */
[----:B------:R-:W-:Y:S01]  /*2bb0*/  ULEA UR9, UR9, UR4, 0x18 ;  /* 0x0000000409097291 */ /* 0x000fe2000f8ec0ff */
[----:B------:R-:W-:Y:S02]  /*2bc0*/  IMAD.MOV.U32 R3, RZ, RZ, 0xf ;  /* 0x0000000fff037424 */ /* 0x000fe400078e00ff */
[----:B0-----:R-:W-:Y:S01]  /*2bd0*/  IMAD.MOV.U32 R7, RZ, RZ, 0x1 ;  /* 0x00000001ff077424 */ /* 0x001fe200078e00ff */
[----:B------:R-:W-:-:S04]  /*2be0*/  LOP3.LUT R0, R0, 0xffff, RZ, 0xc0, !PT ;  /* 0x0000ffff00007812 */ /* 0x000fc800078ec0ff */
[----:B------:R-:W-:Y:S01]  /*2bf0*/  SHF.R.U32.HI R0, RZ, 0x5, R0 ;  /* 0x00000005ff007819 */ /* 0x000fe20000011600 */
[----:B------:R-:W0:Y:S04]  /*2c00*/  LDS R5, [UR9] ;  /* 0x00000009ff057984 */ /* 0x000e280008000800 */
[----:B------:R-:W-:Y:S01]  /*2c10*/  VIADD R2, R0, 0x10 ;  /* 0x0000001000027836 */ /* 0x000fe20000000000 */
[----:B------:R-:W-:-:S04]  /*2c20*/  SHF.L.U32 R0, R3, R0, RZ ;  /* 0x0000000003007219 */ /* 0x000fc800000006ff */
[----:B------:R-:W-:-:S04]  /*2c30*/  SHF.L.U32 R3, R7, R2, RZ ;  /* 0x0000000207037219 */ /* 0x000fc800000006ff */
[----:B------:R-:W-:-:S04]  /*2c40*/  LOP3.LUT R0, R3, R0, RZ, 0xfc, !PT ;  /* 0x0000000003007212 */ /* 0x000fc800078efcff */
[C---:B------:R-:W-:Y:S02]  /*2c50*/  LOP3.LUT R2, R0.reuse, 0xffff, RZ, 0xc0, !PT ;  /* 0x0000ffff00027812 */ /* 0x040fe400078ec0ff */
[----:B0-----:R-:W-:-:S04]  /*2c60*/  LOP3.LUT R3, R0, 0xffff, R5, 0x80, !PT ;  /* 0x0000ffff00037812 */ /* 0x001fc800078e8005 */
[----:B------:R-:W-:-:S13]  /*2c70*/  ISETP.NE.AND P0, PT, R3, R2, PT ;  /* 0x000000020300720c */ /* 0x000fda0003f05270 */
[----:B------:R-:W-:Y:S05]  /*2c80*/  @P0 BRA `(.L_x_9) ;  /* 0x0000000000500947 */ /* 0x000fea0003800000 */
[----:B------:R-:W-:Y:S02]  /*2c90*/  SHF.R.U32.HI R5, RZ, 0x10, R5 ;  /* 0x00000010ff057819 */ /* 0x000fe40000011605 */
[----:B------:R-:W-:-:S04]  /*2ca0*/  SHF.R.U32.HI R2, RZ, 0x10, R0 ;  /* 0x00000010ff027819 */ /* 0x000fc80000011600 */
[----:B------:R-:W-:-:S04]  /*2cb0*/  LOP3.LUT R5, R5, R2, RZ, 0xc0, !PT ;  /* 0x0000000205057212 */ /* 0x000fc800078ec0ff */
[----:B------:R-:W-:-:S13]  /*2cc0*/  ISETP.NE.AND P0, PT, R5, R2, PT ;  /* 0x000000020500720c */ /* 0x000fda0003f05270 */
[----:B------:R-:W-:Y:S05]  /*2cd0*/  @P0 BRA `(.L_x_10) ;  /* 0x0000000000300947 */ /* 0x000fea0003800000 */
[----:B------:R-:W-:Y:S01]  /*2ce0*/  R2UR UR4, R0 ;  /* 0x00000000000472ca */ /* 0x000fe200000e0000 */
[----:B------:R-:W-:Y:S01]  /*2cf0*/  VOTEU.ANY UR5, UPT, PT ;  /* 0x0000000000057886 */ /* 0x000fe200038e0100 */
[----:B------:R-:W0:Y:S01]  /*2d00*/  S2R R0, SR_LANEID ;  /* 0x0000000000007919 */ /* 0x000e220000000000 */
[----:B------:R-:W-:-:S10]  /*2d10*/  UFLO.U32 UR5, UR5 ;  /* 0x00000005000572bd */ /* 0x000fd400080e0000 */
[----:B------:R-:W-:-:S06]  /*2d20*/  ULOP3.LUT UR4, URZ, UR4, URZ, 0x33, !UPT ;  /* 0x00000004ff047292 */ /* 0x000fcc000f8e33ff */
[----:B------:R-:W-:-:S04]  /*2d30*/  IMAD.U32 R2, RZ, RZ, UR4 ;  /* 0x00000004ff027e24 */ /* 0x000fc8000f8e00ff */
[----:B------:R-:W1:Y:S02]  /*2d40*/  REDUX UR6, R2 ;  /* 0x00000000020673c4 */ /* 0x000e640000000000 */
[----:B------:R2:W-:Y:S01]  /*2d50*/  UTCATOMSWS.AND URZ, UR4 ;  /* 0x0000000400ff79e3 */ /* 0x0005e20008000000 */
[----:B0-----:R-:W-:Y:S01]  /*2d60*/  ISETP.EQ.U32.AND P0, PT, R0, UR5, PT ;  /* 0x0000000500007c0c */ /* 0x001fe2000bf02070 */
[----:B-1----:R-:W-:-:S12]  /*2d70*/  IMAD.U32 R0, RZ, RZ, UR6 ;  /* 0x00000006ff007e24 */ /* 0x002fd8000f8e00ff */
[----:B------:R2:W-:Y:S01]  /*2d80*/  @P0 ATOMS.AND RZ, [UR9], R0 ;  /* 0x00000000ffff098c */ /* 0x0005e2000a800009 */
[----:B------:R-:W-:Y:S05]  /*2d90*/  BRA `(.L_x_8) ;  /* 0x0000000000147947 */ /* 0x000fea0003800000 */
.L_x_10:
[----:B------:R-:W-:-:S07]  /*2da0*/  MOV R2, 0x2dc0 ;  /* 0x00002dc000027802 */ /* 0x000fce0000000f00 */
[----:B------:R-:W-:Y:S05]  /*2db0*/  CALL.REL.NOINC `($__internal_0_$__cuda_sm10x_tcgen05_guardrail_trap_col_being_dealloced_not_returned_by_alloc) ;  /* 0x0000000000207944 */ /* 0x000fea0003c00000 */
[----:B------:R-:W-:Y:S05]  /*2dc0*/  BRA `(.L_x_8) ;  /* 0x0000000000087947 */ /* 0x000fea0003800000 */
.L_x_9:
[----:B------:R-:W-:-:S07]  /*2dd0*/  MOV R2, 0x2df0 ;  /* 0x00002df000027802 */ /* 0x000fce0000000f00 */
[----:B------:R-:W-:Y:S05]  /*2de0*/  CALL.REL.NOINC `($__internal_2_$__cuda_sm10x_tcgen05_guardrail_trap_unallocated_columns_being_dealloced) ;  /* 0x00000000002c7944 */ /* 0x000fea0003c00000 */
.L_x_8:
[----:B------:R-:W-:Y:S01]  /*2df0*/  NOP ;  /* 0x0000000000007918 */ /* 0x000fe20000000000 */
[----:B--2---:R-:W-:Y:S05]  /*2e00*/  EXIT ;  /* 0x000000000000794d */ /* 0x004fea0003800000 */
.L_x_7:
[----:B------:R-:W1:Y:S02]  /*2e10*/  SYNCS.PHASECHK.TRANS64.TRYWAIT P0, [UR10+0x6000], RZ ;  /* 0x006000ffff0075a7 */ /* 0x000e64000800110a */
[----:B-1----:R-:W-:Y:S05]  /*2e20*/  @!P0 BRA `(.L_x_7) ;  /* 0xfffffffc00f88947 */ /* 0x002fea000383ffff */
[----:B------:R-:W-:Y:S05]  /*2e30*/  BRA `(.L_x_11) ;  /* 0xffffffec00cc7947 */ /* 0x000fea000383ffff */
        .weak           $__internal_0_$__cuda_sm10x_tcgen05_guardrail_trap_col_being_dealloced_not_returned_by_alloc
        .type           $__internal_0_$__cuda_sm10x_tcgen05_guardrail_trap_col_being_dealloced_not_returned_by_alloc,@function
        .size           $__internal_0_$__cuda_sm10x_tcgen05_guardrail_trap_col_being_dealloced_not_returned_by_alloc,($__internal_1_$__cuda_sm10x_tcgen05_guardrail_trap_phase_invalid_during_alloc - $__internal_0_$__cuda_sm10x_tcgen05_guardrail_trap_col_being_dealloced_not_returned_by_alloc)
$__internal_0_$__cuda_sm10x_tcgen05_guardrail_trap_col_being_dealloced_not_returned_by_alloc:
[----:B------:R-:W-:Y:S05]  /*2e40*/  BPT.TRAP 0x1 ;  /* 0x000000040000795c */ /* 0x000fea0000300000 */
[----:B------:R-:W-:-:S04]  /*2e50*/  IMAD.MOV.U32 R3, RZ, RZ, 0x0 ;  /* 0x00000000ff037424 */ /* 0x000fc800078e00ff */
[----:B------:R-:W-:Y:S05]  /*2e60*/  RET.REL.NODEC R2 `(gluon_mma) ;  /* 0xffffffd002647950 */ /* 0x000fea0003c3ffff */
        .weak           $__internal_1_$__cuda_sm10x_tcgen05_guardrail_trap_phase_invalid_during_alloc
        .type           $__internal_1_$__cuda_sm10x_tcgen05_guardrail_trap_phase_invalid_during_alloc,@function
        .size           $__internal_1_$__cuda_sm10x_tcgen05_guardrail_trap_phase_invalid_during_alloc,($__internal_2_$__cuda_sm10x_tcgen05_guardrail_trap_unallocated_columns_being_dealloced - $__internal_1_$__cuda_sm10x_tcgen05_guardrail_trap_phase_invalid_during_alloc)
$__internal_1_$__cuda_sm10x_tcgen05_guardrail_trap_phase_invalid_during_alloc:
[----:B------:R-:W-:Y:S05]  /*2e70*/  BPT.TRAP 0x1 ;  /* 0x000000040000795c */ /* 0x000fea0000300000 */
[----:B------:R-:W-:-:S04]  /*2e80*/  IMAD.MOV.U32 R5, RZ, RZ, 0x0 ;  /* 0x00000000ff057424 */ /* 0x000fc800078e00ff */
[----:B------:R-:W-:Y:S05]  /*2e90*/  RET.REL.NODEC R4 `(gluon_mma) ;  /* 0xffffffd004587950 */ /* 0x000fea0003c3ffff */
        .weak           $__internal_2_$__cuda_sm10x_tcgen05_guardrail_trap_unallocated_columns_being_dealloced
        .type           $__internal_2_$__cuda_sm10x_tcgen05_guardrail_trap_unallocated_columns_being_dealloced,@function
        .size           $__internal_2_$__cuda_sm10x_tcgen05_guardrail_trap_unallocated_columns_being_dealloced,(.L_x_15 - $__internal_2_$__cuda_sm10x_tcgen05_guardrail_trap_unallocated_columns_being_dealloced)
$__internal_2_$__cuda_sm10x_tcgen05_guardrail_trap_unallocated_columns_being_dealloced:
[----:B------:R-:W-:Y:S05]  /*2ea0*/  BPT.TRAP 0x1 ;  /* 0x000000040000795c */ /* 0x000fea0000300000 */
[----:B------:R-:W-:-:S04]  /*2eb0*/  IMAD.MOV.U32 R3, RZ, RZ, 0x0 ;  /* 0x00000000ff037424 */ /* 0x000fc800078e00ff */
[----:B------:R-:W-:Y:S05]  /*2ec0*/  RET.REL.NODEC R2 `(gluon_mma) ;  /* 0xffffffd0024c7950 */ /* 0x000fea0003c3ffff */
.L_x_12:
[----:B------:R-:W-:-:S00]  /*2ed0*/  BRA `(.L_x_12) ;  /* 0xfffffffc00fc7947 */ /* 0x000fc0000383ffff */
[----:B------:R-:W-:-:S00]  /*2ee0*/  NOP ;  /* 0x0000000000007918 */ /* 0x000fc00000000000 */
        /* <DEDUP_REMOVED lines=9> */
.L_x_15:


//--------------------- .nv.shared.gluon_mma      --------------------------
	.section	.nv.shared.gluon_mma,"aw",@nobits
	.sectionflags	@""
	.align	16
	.zero		1024


//--------------------- .nv.shared.reserved.0     --------------------------
	.section	.nv.shared.reserved.0,"aw",@nobits
	.align	8
	.weak		__nv_reservedSMEM_offset_0_alias
	.size		__nv_reservedSMEM_offset_0_alias, 0, 64
	.other		__nv_reservedSMEM_offset_0_alias,@"STO_CUDA_RESERVED_SHARED STV_DEFAULT"
__nv_reservedSMEM_offset_0_alias:
	.zero		0
.nv.shared.reserved.0:
	.zero		64
	.weak		__nv_reservedSMEM_allocation_phase
	.type		__nv_reservedSMEM_allocation_phase,@object
	.size		__nv_reservedSMEM_allocation_phase,(.L_0 - __nv_reservedSMEM_allocation_phase)
__nv_reservedSMEM_allocation_phase:
	.zero		1
.L_0:
	.zero		7
	.weak		__nv_reservedSMEM_devtool_atexit_pc
	.type		__nv_reservedSMEM_devtool_atexit_pc,@object
	.size		__nv_reservedSMEM_devtool_atexit_pc,(__nv_reservedSMEM_allocation_mask - __nv_reservedSMEM_devtool_atexit_pc)
__nv_reservedSMEM_devtool_atexit_pc:
	.zero		8
	.weak		__nv_reservedSMEM_allocation_mask
	.type		__nv_reservedSMEM_allocation_mask,@object
	.size		__nv_reservedSMEM_allocation_mask,(.L_2 - __nv_reservedSMEM_allocation_mask)
__nv_reservedSMEM_allocation_mask:
	.zero		4
.L_2:


//--------------------- .nv.constant0.gluon_mma   --------------------------
	.section	.nv.constant0.gluon_mma,"a",@progbits
	.sectionflags	@""
	.align	4
.nv.constant0.gluon_mma:
	.zero		936


//--------------------- SYMBOLS --------------------------

	.type		.nv.reservedSmem.offset0,@object
	.size		.nv.reservedSmem.offset0,0x4
	.type		.nv.reservedSmem.cap,@object
	.size		.nv.reservedSmem.cap,0x4
